//
// Generated by NVIDIA NVVM Compiler
//
// Compiler Build ID: CL-36424714
// Cuda compilation tools, release 13.0, V13.0.88
// Based on NVVM 20.0.0
//

.version 9.0
.target sm_100
.address_size 64

	// .globl	_Z22set_initial_conditionsPiP17curandStateXORWOW
.global .align 4 .b8 precalc_xorwow_matrix[102400];
.global .align 4 .b8 precalc_xorwow_offset_matrix[102400];
.global .align 4 .b8 mrg32k3aM1[2304];
.global .align 4 .b8 mrg32k3aM2[2304];
.global .align 4 .b8 mrg32k3aM1SubSeq[2016];
.global .align 4 .b8 mrg32k3aM2SubSeq[2016];
.global .align 4 .b8 mrg32k3aM1Seq[2304];
.global .align 4 .b8 mrg32k3aM2Seq[2304];
.const .align 8 .b8 __cr_lgamma_table[72];
.const .align 4 .f32 g_drag = 0f41741D42;
.const .align 4 .f32 g_max_attraction = 0f43BC4000;
.const .align 4 .f32 DT = 0f38D1B717;
.const .align 4 .f32 MASS = 0f3F800000;
.const .align 4 .f32 MAX_INITIAL_VELOCITY = 0f3F800000;
.const .align 4 .u32 NUMBER_OF_BODIES = 6;
.global .align 4 .b8 __cudart_i2opi_f[24] = {65, 144, 67, 60, 153, 149, 98, 219, 192, 221, 52, 245, 209, 87, 39, 252, 41, 21, 68, 78, 110, 131, 249, 162};

.visible .entry _Z22set_initial_conditionsPiP17curandStateXORWOW(
	.param .u64 .ptr .align 1 _Z22set_initial_conditionsPiP17curandStateXORWOW_param_0,
	.param .u64 .ptr .align 1 _Z22set_initial_conditionsPiP17curandStateXORWOW_param_1
)
{
	.local .align 16 .b8 	__local_depot0[320];
	.reg .b64 	%SP;
	.reg .b64 	%SPL;
	.reg .pred 	%p<165>;
	.reg .b16 	%rs<33>;
	.reg .b32 	%r<1106>;
	.reg .b32 	%f<817>;
	.reg .b64 	%rd<236>;
	.reg .b64 	%fd<33>;

	mov.u64 	%SPL, __local_depot0;
	ld.param.u64 	%rd52, [_Z22set_initial_conditionsPiP17curandStateXORWOW_param_1];
	cvta.to.global.u64 	%rd53, %rd52;
	add.u64 	%rd1, %SPL, 0;
	add.u64 	%rd2, %SPL, 0;
	add.u64 	%rd3, %SPL, 0;
	add.u64 	%rd4, %SPL, 0;
	add.u64 	%rd5, %SPL, 0;
	add.u64 	%rd6, %SPL, 32;
	mov.u32 	%r420, %tid.x;
	mov.u32 	%r421, %ctaid.x;
	mov.u32 	%r422, %ntid.x;
	mad.lo.s32 	%r423, %r421, %r422, %r420;
	cvt.s64.s32 	%rd223, %r423;
	mul.wide.s32 	%rd60, %r423, 48;
	add.s64 	%rd8, %rd53, %rd60;
	mov.b32 	%r926, 1593684748;
	mov.b32 	%r424, 832094735;
	st.global.v2.u32 	[%rd8], {%r424, %r926};
	mov.b32 	%r924, -123459836;
	mov.b32 	%r925, 1111207954;
	st.global.v2.u32 	[%rd8+8], {%r925, %r924};
	mov.b32 	%r922, 1476011280;
	mov.b32 	%r923, -589760388;
	st.global.v2.u32 	[%rd8+16], {%r923, %r922};
	setp.eq.s32 	%p1, %r423, 0;
	@%p1 bra 	$L__BB0_42;
	mov.b32 	%r908, 0;
	mov.b32 	%r926, 1593684748;
	mov.b32 	%r925, 1111207954;
	mov.b32 	%r924, -123459836;
	mov.b32 	%r923, -589760388;
	mov.b32 	%r922, 1476011280;
$L__BB0_2:
	and.b64  	%rd10, %rd223, 3;
	setp.eq.s64 	%p2, %rd10, 0;
	@%p2 bra 	$L__BB0_41;
	mul.wide.u32 	%rd61, %r908, 3200;
	mov.u64 	%rd62, precalc_xorwow_matrix;
	add.s64 	%rd11, %rd62, %rd61;
	cvt.u32.u64 	%r7, %rd10;
	mov.b32 	%r909, 0;
$L__BB0_4:
	mov.b32 	%r922, 0;
	mov.u32 	%r923, %r922;
	mov.u32 	%r924, %r922;
	mov.u32 	%r925, %r922;
	mov.u32 	%r926, %r922;
	mov.u32 	%r915, %r922;
$L__BB0_5:
	mul.wide.u32 	%rd63, %r915, 4;
	add.s64 	%rd64, %rd8, %rd63;
	ld.global.u32 	%r15, [%rd64+4];
	shl.b32 	%r16, %r915, 5;
	mov.b32 	%r921, 0;
$L__BB0_6:
	.pragma "nounroll";
	shr.u32 	%r434, %r15, %r921;
	and.b32  	%r435, %r434, 1;
	setp.eq.b32 	%p3, %r435, 1;
	not.pred 	%p4, %p3;
	add.s32 	%r436, %r16, %r921;
	mul.lo.s32 	%r437, %r436, 5;
	mul.wide.u32 	%rd65, %r437, 4;
	add.s64 	%rd12, %rd11, %rd65;
	@%p4 bra 	$L__BB0_8;
	ld.global.u32 	%r438, [%rd12];
	xor.b32  	%r926, %r926, %r438;
	ld.global.u32 	%r439, [%rd12+4];
	xor.b32  	%r925, %r925, %r439;
	ld.global.u32 	%r440, [%rd12+8];
	xor.b32  	%r924, %r924, %r440;
	ld.global.u32 	%r441, [%rd12+12];
	xor.b32  	%r923, %r923, %r441;
	ld.global.u32 	%r442, [%rd12+16];
	xor.b32  	%r922, %r922, %r442;
$L__BB0_8:
	and.b32  	%r444, %r434, 2;
	setp.eq.s32 	%p5, %r444, 0;
	@%p5 bra 	$L__BB0_10;
	ld.global.u32 	%r445, [%rd12+20];
	xor.b32  	%r926, %r926, %r445;
	ld.global.u32 	%r446, [%rd12+24];
	xor.b32  	%r925, %r925, %r446;
	ld.global.u32 	%r447, [%rd12+28];
	xor.b32  	%r924, %r924, %r447;
	ld.global.u32 	%r448, [%rd12+32];
	xor.b32  	%r923, %r923, %r448;
	ld.global.u32 	%r449, [%rd12+36];
	xor.b32  	%r922, %r922, %r449;
$L__BB0_10:
	and.b32  	%r451, %r434, 4;
	setp.eq.s32 	%p6, %r451, 0;
	@%p6 bra 	$L__BB0_12;
	ld.global.u32 	%r452, [%rd12+40];
	xor.b32  	%r926, %r926, %r452;
	ld.global.u32 	%r453, [%rd12+44];
	xor.b32  	%r925, %r925, %r453;
	ld.global.u32 	%r454, [%rd12+48];
	xor.b32  	%r924, %r924, %r454;
	ld.global.u32 	%r455, [%rd12+52];
	xor.b32  	%r923, %r923, %r455;
	ld.global.u32 	%r456, [%rd12+56];
	xor.b32  	%r922, %r922, %r456;
$L__BB0_12:
	and.b32  	%r458, %r434, 8;
	setp.eq.s32 	%p7, %r458, 0;
	@%p7 bra 	$L__BB0_14;
	ld.global.u32 	%r459, [%rd12+60];
	xor.b32  	%r926, %r926, %r459;
	ld.global.u32 	%r460, [%rd12+64];
	xor.b32  	%r925, %r925, %r460;
	ld.global.u32 	%r461, [%rd12+68];
	xor.b32  	%r924, %r924, %r461;
	ld.global.u32 	%r462, [%rd12+72];
	xor.b32  	%r923, %r923, %r462;
	ld.global.u32 	%r463, [%rd12+76];
	xor.b32  	%r922, %r922, %r463;
$L__BB0_14:
	and.b32  	%r465, %r434, 16;
	setp.eq.s32 	%p8, %r465, 0;
	@%p8 bra 	$L__BB0_16;
	ld.global.u32 	%r466, [%rd12+80];
	xor.b32  	%r926, %r926, %r466;
	ld.global.u32 	%r467, [%rd12+84];
	xor.b32  	%r925, %r925, %r467;
	ld.global.u32 	%r468, [%rd12+88];
	xor.b32  	%r924, %r924, %r468;
	ld.global.u32 	%r469, [%rd12+92];
	xor.b32  	%r923, %r923, %r469;
	ld.global.u32 	%r470, [%rd12+96];
	xor.b32  	%r922, %r922, %r470;
$L__BB0_16:
	and.b32  	%r472, %r434, 32;
	setp.eq.s32 	%p9, %r472, 0;
	@%p9 bra 	$L__BB0_18;
	ld.global.u32 	%r473, [%rd12+100];
	xor.b32  	%r926, %r926, %r473;
	ld.global.u32 	%r474, [%rd12+104];
	xor.b32  	%r925, %r925, %r474;
	ld.global.u32 	%r475, [%rd12+108];
	xor.b32  	%r924, %r924, %r475;
	ld.global.u32 	%r476, [%rd12+112];
	xor.b32  	%r923, %r923, %r476;
	ld.global.u32 	%r477, [%rd12+116];
	xor.b32  	%r922, %r922, %r477;
$L__BB0_18:
	and.b32  	%r479, %r434, 64;
	setp.eq.s32 	%p10, %r479, 0;
	@%p10 bra 	$L__BB0_20;
	ld.global.u32 	%r480, [%rd12+120];
	xor.b32  	%r926, %r926, %r480;
	ld.global.u32 	%r481, [%rd12+124];
	xor.b32  	%r925, %r925, %r481;
	ld.global.u32 	%r482, [%rd12+128];
	xor.b32  	%r924, %r924, %r482;
	ld.global.u32 	%r483, [%rd12+132];
	xor.b32  	%r923, %r923, %r483;
	ld.global.u32 	%r484, [%rd12+136];
	xor.b32  	%r922, %r922, %r484;
$L__BB0_20:
	and.b32  	%r486, %r434, 128;
	setp.eq.s32 	%p11, %r486, 0;
	@%p11 bra 	$L__BB0_22;
	ld.global.u32 	%r487, [%rd12+140];
	xor.b32  	%r926, %r926, %r487;
	ld.global.u32 	%r488, [%rd12+144];
	xor.b32  	%r925, %r925, %r488;
	ld.global.u32 	%r489, [%rd12+148];
	xor.b32  	%r924, %r924, %r489;
	ld.global.u32 	%r490, [%rd12+152];
	xor.b32  	%r923, %r923, %r490;
	ld.global.u32 	%r491, [%rd12+156];
	xor.b32  	%r922, %r922, %r491;
$L__BB0_22:
	and.b32  	%r493, %r434, 256;
	setp.eq.s32 	%p12, %r493, 0;
	@%p12 bra 	$L__BB0_24;
	ld.global.u32 	%r494, [%rd12+160];
	xor.b32  	%r926, %r926, %r494;
	ld.global.u32 	%r495, [%rd12+164];
	xor.b32  	%r925, %r925, %r495;
	ld.global.u32 	%r496, [%rd12+168];
	xor.b32  	%r924, %r924, %r496;
	ld.global.u32 	%r497, [%rd12+172];
	xor.b32  	%r923, %r923, %r497;
	ld.global.u32 	%r498, [%rd12+176];
	xor.b32  	%r922, %r922, %r498;
$L__BB0_24:
	and.b32  	%r500, %r434, 512;
	setp.eq.s32 	%p13, %r500, 0;
	@%p13 bra 	$L__BB0_26;
	ld.global.u32 	%r501, [%rd12+180];
	xor.b32  	%r926, %r926, %r501;
	ld.global.u32 	%r502, [%rd12+184];
	xor.b32  	%r925, %r925, %r502;
	ld.global.u32 	%r503, [%rd12+188];
	xor.b32  	%r924, %r924, %r503;
	ld.global.u32 	%r504, [%rd12+192];
	xor.b32  	%r923, %r923, %r504;
	ld.global.u32 	%r505, [%rd12+196];
	xor.b32  	%r922, %r922, %r505;
$L__BB0_26:
	and.b32  	%r507, %r434, 1024;
	setp.eq.s32 	%p14, %r507, 0;
	@%p14 bra 	$L__BB0_28;
	ld.global.u32 	%r508, [%rd12+200];
	xor.b32  	%r926, %r926, %r508;
	ld.global.u32 	%r509, [%rd12+204];
	xor.b32  	%r925, %r925, %r509;
	ld.global.u32 	%r510, [%rd12+208];
	xor.b32  	%r924, %r924, %r510;
	ld.global.u32 	%r511, [%rd12+212];
	xor.b32  	%r923, %r923, %r511;
	ld.global.u32 	%r512, [%rd12+216];
	xor.b32  	%r922, %r922, %r512;
$L__BB0_28:
	and.b32  	%r514, %r434, 2048;
	setp.eq.s32 	%p15, %r514, 0;
	@%p15 bra 	$L__BB0_30;
	ld.global.u32 	%r515, [%rd12+220];
	xor.b32  	%r926, %r926, %r515;
	ld.global.u32 	%r516, [%rd12+224];
	xor.b32  	%r925, %r925, %r516;
	ld.global.u32 	%r517, [%rd12+228];
	xor.b32  	%r924, %r924, %r517;
	ld.global.u32 	%r518, [%rd12+232];
	xor.b32  	%r923, %r923, %r518;
	ld.global.u32 	%r519, [%rd12+236];
	xor.b32  	%r922, %r922, %r519;
$L__BB0_30:
	and.b32  	%r521, %r434, 4096;
	setp.eq.s32 	%p16, %r521, 0;
	@%p16 bra 	$L__BB0_32;
	ld.global.u32 	%r522, [%rd12+240];
	xor.b32  	%r926, %r926, %r522;
	ld.global.u32 	%r523, [%rd12+244];
	xor.b32  	%r925, %r925, %r523;
	ld.global.u32 	%r524, [%rd12+248];
	xor.b32  	%r924, %r924, %r524;
	ld.global.u32 	%r525, [%rd12+252];
	xor.b32  	%r923, %r923, %r525;
	ld.global.u32 	%r526, [%rd12+256];
	xor.b32  	%r922, %r922, %r526;
$L__BB0_32:
	and.b32  	%r528, %r434, 8192;
	setp.eq.s32 	%p17, %r528, 0;
	@%p17 bra 	$L__BB0_34;
	ld.global.u32 	%r529, [%rd12+260];
	xor.b32  	%r926, %r926, %r529;
	ld.global.u32 	%r530, [%rd12+264];
	xor.b32  	%r925, %r925, %r530;
	ld.global.u32 	%r531, [%rd12+268];
	xor.b32  	%r924, %r924, %r531;
	ld.global.u32 	%r532, [%rd12+272];
	xor.b32  	%r923, %r923, %r532;
	ld.global.u32 	%r533, [%rd12+276];
	xor.b32  	%r922, %r922, %r533;
$L__BB0_34:
	and.b32  	%r535, %r434, 16384;
	setp.eq.s32 	%p18, %r535, 0;
	@%p18 bra 	$L__BB0_36;
	ld.global.u32 	%r536, [%rd12+280];
	xor.b32  	%r926, %r926, %r536;
	ld.global.u32 	%r537, [%rd12+284];
	xor.b32  	%r925, %r925, %r537;
	ld.global.u32 	%r538, [%rd12+288];
	xor.b32  	%r924, %r924, %r538;
	ld.global.u32 	%r539, [%rd12+292];
	xor.b32  	%r923, %r923, %r539;
	ld.global.u32 	%r540, [%rd12+296];
	xor.b32  	%r922, %r922, %r540;
$L__BB0_36:
	and.b32  	%r542, %r434, 32768;
	setp.eq.s32 	%p19, %r542, 0;
	@%p19 bra 	$L__BB0_38;
	ld.global.u32 	%r543, [%rd12+300];
	xor.b32  	%r926, %r926, %r543;
	ld.global.u32 	%r544, [%rd12+304];
	xor.b32  	%r925, %r925, %r544;
	ld.global.u32 	%r545, [%rd12+308];
	xor.b32  	%r924, %r924, %r545;
	ld.global.u32 	%r546, [%rd12+312];
	xor.b32  	%r923, %r923, %r546;
	ld.global.u32 	%r547, [%rd12+316];
	xor.b32  	%r922, %r922, %r547;
$L__BB0_38:
	add.s32 	%r921, %r921, 16;
	setp.ne.s32 	%p20, %r921, 32;
	@%p20 bra 	$L__BB0_6;
	mad.lo.s32 	%r548, %r915, -31, %r16;
	add.s32 	%r915, %r548, 1;
	setp.ne.s32 	%p21, %r915, 5;
	@%p21 bra 	$L__BB0_5;
	st.global.u32 	[%rd8+4], %r926;
	st.global.u32 	[%rd8+8], %r925;
	st.global.u32 	[%rd8+12], %r924;
	st.global.u32 	[%rd8+16], %r923;
	st.global.u32 	[%rd8+20], %r922;
	add.s32 	%r909, %r909, 1;
	setp.lt.u32 	%p22, %r909, %r7;
	@%p22 bra 	$L__BB0_4;
$L__BB0_41:
	shr.u64 	%rd13, %rd223, 2;
	add.s32 	%r908, %r908, 1;
	setp.gt.u64 	%p23, %rd223, 3;
	mov.u64 	%rd223, %rd13;
	@%p23 bra 	$L__BB0_2;
$L__BB0_42:
	mov.b32 	%r550, 0;
	st.global.v2.u32 	[%rd8+24], {%r550, %r550};
	st.global.u32 	[%rd8+32], %r550;
	mov.b64 	%rd66, 0;
	st.global.u64 	[%rd8+40], %rd66;
	ld.const.u32 	%r197, [NUMBER_OF_BODIES];
	setp.lt.s32 	%p24, %r197, 1;
	mov.b32 	%r1060, 832094735;
	@%p24 bra 	$L__BB0_101;
	mov.b32 	%r1060, 832094735;
	ld.const.f32 	%f185, [MASS];
	mov.u64 	%rd113, __cudart_i2opi_f;
$L__BB0_44:
	mov.b32 	%r1024, 0;
$L__BB0_45:
	mov.u32 	%r209, %r926;
	mov.u32 	%r208, %r925;
	mov.u32 	%r207, %r924;
	mov.u32 	%r926, %r923;
	mov.u32 	%r925, %r922;
	shr.u32 	%r553, %r209, 2;
	xor.b32  	%r554, %r553, %r209;
	shl.b32 	%r555, %r925, 4;
	shl.b32 	%r556, %r554, 1;
	xor.b32  	%r557, %r556, %r555;
	xor.b32  	%r558, %r557, %r554;
	xor.b32  	%r924, %r558, %r925;
	add.s32 	%r559, %r1060, %r924;
	add.s32 	%r560, %r559, 362437;
	cvt.rn.f32.u32 	%f90, %r560;
	fma.rn.f32 	%f91, %f90, 0f2F800000, 0f2F000000;
	shr.u32 	%r561, %r208, 2;
	xor.b32  	%r562, %r561, %r208;
	shl.b32 	%r563, %r924, 4;
	shl.b32 	%r564, %r562, 1;
	xor.b32  	%r565, %r564, %r563;
	xor.b32  	%r566, %r565, %r562;
	xor.b32  	%r923, %r566, %r924;
	add.s32 	%r567, %r1060, %r923;
	add.s32 	%r568, %r567, 724874;
	cvt.rn.f32.u32 	%f92, %r568;
	fma.rn.f32 	%f93, %f92, 0f2F800000, 0f2F000000;
	shr.u32 	%r569, %r207, 2;
	xor.b32  	%r570, %r569, %r207;
	st.global.v2.u32 	[%rd8+8], {%r925, %r924};
	shl.b32 	%r571, %r923, 4;
	shl.b32 	%r572, %r570, 1;
	xor.b32  	%r573, %r572, %r571;
	xor.b32  	%r574, %r573, %r570;
	xor.b32  	%r922, %r574, %r923;
	st.global.v2.u32 	[%rd8+16], {%r923, %r922};
	add.s32 	%r1060, %r1060, 1087311;
	st.global.v2.u32 	[%rd8], {%r1060, %r926};
	add.s32 	%r575, %r922, %r1060;
	cvt.rn.f32.u32 	%f94, %r575;
	fma.rn.f32 	%f95, %f94, 0f2F800000, 0f2F000000;
	mul.f32 	%f1, %f91, 0f40A00000;
	cvt.f64.f32 	%fd3, %f93;
	mul.f64 	%fd4, %fd3, 0d400921FB54524550;
	cvt.rn.f32.f64 	%f2, %fd4;
	cvt.f64.f32 	%fd5, %f95;
	mul.f64 	%fd6, %fd5, 0d401921FB54524550;
	cvt.rn.f32.f64 	%f3, %fd6;
	mul.f32 	%f96, %f2, 0f3F22F983;
	cvt.rni.s32.f32 	%r1044, %f96;
	cvt.rn.f32.s32 	%f97, %r1044;
	fma.rn.f32 	%f98, %f97, 0fBFC90FDA, %f2;
	fma.rn.f32 	%f99, %f97, 0fB3A22168, %f98;
	fma.rn.f32 	%f800, %f97, 0fA7C234C5, %f99;
	abs.f32 	%f5, %f2;
	setp.ltu.f32 	%p25, %f5, 0f47CE4780;
	mov.u32 	%r1028, %r1044;
	mov.f32 	%f796, %f800;
	@%p25 bra 	$L__BB0_53;
	setp.eq.f32 	%p26, %f5, 0f7F800000;
	@%p26 bra 	$L__BB0_52;
	mov.b64 	%rd224, 0;
	mov.b32 	%r1025, 0;
$L__BB0_48:
	.pragma "nounroll";
	mul.wide.u32 	%rd68, %r1025, 4;
	mov.u64 	%rd69, __cudart_i2opi_f;
	add.s64 	%rd70, %rd69, %rd68;
	ld.global.nc.u32 	%r577, [%rd70];
	mov.b32 	%r217, %f2;
	shl.b32 	%r578, %r217, 8;
	or.b32  	%r579, %r578, -2147483648;
	mad.wide.u32 	%rd71, %r577, %r579, %rd224;
	shr.u64 	%rd224, %rd71, 32;
	add.s64 	%rd72, %rd5, %rd68;
	st.local.u32 	[%rd72], %rd71;
	add.s32 	%r1025, %r1025, 1;
	setp.ne.s32 	%p27, %r1025, 6;
	@%p27 bra 	$L__BB0_48;
	shr.u32 	%r580, %r217, 23;
	st.local.u32 	[%rd5+24], %rd224;
	and.b32  	%r219, %r580, 31;
	and.b32  	%r581, %r580, 224;
	add.s32 	%r582, %r581, -128;
	shr.u32 	%r583, %r582, 5;
	mul.wide.u32 	%rd73, %r583, 4;
	sub.s64 	%rd16, %rd5, %rd73;
	ld.local.u32 	%r1026, [%rd16+24];
	ld.local.u32 	%r1027, [%rd16+20];
	setp.eq.s32 	%p28, %r219, 0;
	@%p28 bra 	$L__BB0_51;
	shf.l.wrap.b32 	%r1026, %r1027, %r1026, %r219;
	ld.local.u32 	%r584, [%rd16+16];
	shf.l.wrap.b32 	%r1027, %r584, %r1027, %r219;
$L__BB0_51:
	shr.u32 	%r585, %r1026, 30;
	shf.l.wrap.b32 	%r586, %r1027, %r1026, 2;
	shl.b32 	%r587, %r1027, 2;
	shr.u32 	%r588, %r586, 31;
	add.s32 	%r589, %r588, %r585;
	neg.s32 	%r590, %r589;
	setp.lt.s32 	%p29, %r217, 0;
	selp.b32 	%r1028, %r590, %r589, %p29;
	xor.b32  	%r592, %r586, %r217;
	shr.s32 	%r593, %r586, 31;
	xor.b32  	%r594, %r593, %r586;
	xor.b32  	%r595, %r593, %r587;
	cvt.u64.u32 	%rd74, %r594;
	shl.b64 	%rd75, %rd74, 32;
	cvt.u64.u32 	%rd76, %r595;
	or.b64  	%rd77, %rd75, %rd76;
	cvt.rn.f64.s64 	%fd7, %rd77;
	mul.f64 	%fd8, %fd7, 0d3BF921FB54442D19;
	cvt.rn.f32.f64 	%f100, %fd8;
	neg.f32 	%f101, %f100;
	setp.lt.s32 	%p30, %r592, 0;
	selp.f32 	%f796, %f101, %f100, %p30;
	bra.uni 	$L__BB0_53;
$L__BB0_52:
	mov.f32 	%f102, 0f00000000;
	mul.rn.f32 	%f796, %f2, %f102;
	mov.b32 	%r1028, 0;
$L__BB0_53:
	mul.rn.f32 	%f103, %f796, %f796;
	and.b32  	%r597, %r1028, 1;
	setp.eq.b32 	%p31, %r597, 1;
	selp.f32 	%f104, 0f3F800000, %f796, %p31;
	fma.rn.f32 	%f105, %f103, %f104, 0f00000000;
	fma.rn.f32 	%f106, %f103, 0f37CBAC00, 0fBAB607ED;
	selp.f32 	%f107, %f106, 0fB94D4153, %p31;
	selp.f32 	%f108, 0f3D2AAABB, 0f3C0885E4, %p31;
	fma.rn.f32 	%f109, %f107, %f103, %f108;
	selp.f32 	%f110, 0fBEFFFFFF, 0fBE2AAAA8, %p31;
	fma.rn.f32 	%f111, %f109, %f103, %f110;
	fma.rn.f32 	%f112, %f111, %f105, %f104;
	and.b32  	%r598, %r1028, 2;
	setp.eq.s32 	%p32, %r598, 0;
	mov.f32 	%f113, 0f00000000;
	sub.f32 	%f114, %f113, %f112;
	selp.f32 	%f9, %f112, %f114, %p32;
	mul.f32 	%f115, %f3, 0f3F22F983;
	cvt.rni.s32.f32 	%r1040, %f115;
	cvt.rn.f32.s32 	%f116, %r1040;
	fma.rn.f32 	%f117, %f116, 0fBFC90FDA, %f3;
	fma.rn.f32 	%f118, %f116, 0fB3A22168, %f117;
	fma.rn.f32 	%f799, %f116, 0fA7C234C5, %f118;
	abs.f32 	%f11, %f3;
	setp.ltu.f32 	%p33, %f11, 0f47CE4780;
	mov.u32 	%r1032, %r1040;
	mov.f32 	%f797, %f799;
	@%p33 bra 	$L__BB0_61;
	setp.eq.f32 	%p34, %f11, 0f7F800000;
	@%p34 bra 	$L__BB0_60;
	mov.b64 	%rd225, 0;
	mov.b32 	%r1029, 0;
$L__BB0_56:
	.pragma "nounroll";
	mul.wide.u32 	%rd79, %r1029, 4;
	mov.u64 	%rd80, __cudart_i2opi_f;
	add.s64 	%rd81, %rd80, %rd79;
	ld.global.nc.u32 	%r600, [%rd81];
	mov.b32 	%r601, %f3;
	shl.b32 	%r602, %r601, 8;
	or.b32  	%r603, %r602, -2147483648;
	mad.wide.u32 	%rd82, %r600, %r603, %rd225;
	shr.u64 	%rd225, %rd82, 32;
	add.s64 	%rd83, %rd2, %rd79;
	st.local.u32 	[%rd83], %rd82;
	add.s32 	%r1029, %r1029, 1;
	setp.ne.s32 	%p35, %r1029, 6;
	@%p35 bra 	$L__BB0_56;
	mov.b32 	%r604, %f3;
	shr.u32 	%r605, %r604, 23;
	st.local.u32 	[%rd2+24], %rd225;
	and.b32  	%r231, %r605, 31;
	and.b32  	%r606, %r605, 224;
	add.s32 	%r607, %r606, -128;
	shr.u32 	%r608, %r607, 5;
	mul.wide.u32 	%rd84, %r608, 4;
	sub.s64 	%rd19, %rd2, %rd84;
	ld.local.u32 	%r1030, [%rd19+24];
	ld.local.u32 	%r1031, [%rd19+20];
	setp.eq.s32 	%p36, %r231, 0;
	@%p36 bra 	$L__BB0_59;
	shf.l.wrap.b32 	%r1030, %r1031, %r1030, %r231;
	ld.local.u32 	%r609, [%rd19+16];
	shf.l.wrap.b32 	%r1031, %r609, %r1031, %r231;
$L__BB0_59:
	shr.u32 	%r610, %r1030, 30;
	shf.l.wrap.b32 	%r611, %r1031, %r1030, 2;
	shl.b32 	%r612, %r1031, 2;
	shr.u32 	%r613, %r611, 31;
	add.s32 	%r614, %r613, %r610;
	neg.s32 	%r615, %r614;
	mov.b32 	%r616, %f3;
	setp.lt.s32 	%p37, %r616, 0;
	selp.b32 	%r1032, %r615, %r614, %p37;
	xor.b32  	%r617, %r611, %r616;
	shr.s32 	%r618, %r611, 31;
	xor.b32  	%r619, %r618, %r611;
	xor.b32  	%r620, %r618, %r612;
	cvt.u64.u32 	%rd85, %r619;
	shl.b64 	%rd86, %rd85, 32;
	cvt.u64.u32 	%rd87, %r620;
	or.b64  	%rd88, %rd86, %rd87;
	cvt.rn.f64.s64 	%fd9, %rd88;
	mul.f64 	%fd10, %fd9, 0d3BF921FB54442D19;
	cvt.rn.f32.f64 	%f119, %fd10;
	neg.f32 	%f120, %f119;
	setp.lt.s32 	%p38, %r617, 0;
	selp.f32 	%f797, %f120, %f119, %p38;
	bra.uni 	$L__BB0_61;
$L__BB0_60:
	mov.f32 	%f121, 0f00000000;
	mul.rn.f32 	%f797, %f3, %f121;
	mov.b32 	%r1032, 0;
$L__BB0_61:
	setp.ltu.f32 	%p39, %f5, 0f47CE4780;
	add.s32 	%r622, %r1032, 1;
	mul.rn.f32 	%f122, %f797, %f797;
	and.b32  	%r623, %r1032, 1;
	setp.eq.b32 	%p40, %r623, 1;
	selp.f32 	%f123, %f797, 0f3F800000, %p40;
	fma.rn.f32 	%f124, %f122, %f123, 0f00000000;
	fma.rn.f32 	%f125, %f122, 0f37CBAC00, 0fBAB607ED;
	selp.f32 	%f126, 0fB94D4153, %f125, %p40;
	selp.f32 	%f127, 0f3C0885E4, 0f3D2AAABB, %p40;
	fma.rn.f32 	%f128, %f126, %f122, %f127;
	selp.f32 	%f129, 0fBE2AAAA8, 0fBEFFFFFF, %p40;
	fma.rn.f32 	%f130, %f128, %f122, %f129;
	fma.rn.f32 	%f131, %f130, %f124, %f123;
	and.b32  	%r624, %r622, 2;
	setp.eq.s32 	%p41, %r624, 0;
	mov.f32 	%f132, 0f00000000;
	sub.f32 	%f133, %f132, %f131;
	selp.f32 	%f134, %f131, %f133, %p41;
	mul.f32 	%f135, %f1, %f9;
	mul.f32 	%f15, %f135, %f134;
	mov.u32 	%r1036, %r1044;
	mov.f32 	%f798, %f800;
	@%p39 bra 	$L__BB0_69;
	setp.eq.f32 	%p42, %f5, 0f7F800000;
	@%p42 bra 	$L__BB0_68;
	mov.b64 	%rd226, 0;
	mov.b32 	%r1033, 0;
$L__BB0_64:
	.pragma "nounroll";
	mul.wide.u32 	%rd90, %r1033, 4;
	mov.u64 	%rd91, __cudart_i2opi_f;
	add.s64 	%rd92, %rd91, %rd90;
	ld.global.nc.u32 	%r626, [%rd92];
	mov.b32 	%r627, %f2;
	shl.b32 	%r628, %r627, 8;
	or.b32  	%r629, %r628, -2147483648;
	mad.wide.u32 	%rd93, %r626, %r629, %rd226;
	shr.u64 	%rd226, %rd93, 32;
	add.s64 	%rd94, %rd1, %rd90;
	st.local.u32 	[%rd94], %rd93;
	add.s32 	%r1033, %r1033, 1;
	setp.ne.s32 	%p43, %r1033, 6;
	@%p43 bra 	$L__BB0_64;
	mov.b32 	%r630, %f2;
	shr.u32 	%r631, %r630, 23;
	st.local.u32 	[%rd1+24], %rd226;
	and.b32  	%r242, %r631, 31;
	and.b32  	%r632, %r631, 224;
	add.s32 	%r633, %r632, -128;
	shr.u32 	%r634, %r633, 5;
	mul.wide.u32 	%rd95, %r634, 4;
	sub.s64 	%rd22, %rd1, %rd95;
	ld.local.u32 	%r1034, [%rd22+24];
	ld.local.u32 	%r1035, [%rd22+20];
	setp.eq.s32 	%p44, %r242, 0;
	@%p44 bra 	$L__BB0_67;
	shf.l.wrap.b32 	%r1034, %r1035, %r1034, %r242;
	ld.local.u32 	%r635, [%rd22+16];
	shf.l.wrap.b32 	%r1035, %r635, %r1035, %r242;
$L__BB0_67:
	shr.u32 	%r636, %r1034, 30;
	shf.l.wrap.b32 	%r637, %r1035, %r1034, 2;
	shl.b32 	%r638, %r1035, 2;
	shr.u32 	%r639, %r637, 31;
	add.s32 	%r640, %r639, %r636;
	neg.s32 	%r641, %r640;
	mov.b32 	%r642, %f2;
	setp.lt.s32 	%p45, %r642, 0;
	selp.b32 	%r1036, %r641, %r640, %p45;
	xor.b32  	%r643, %r637, %r642;
	shr.s32 	%r644, %r637, 31;
	xor.b32  	%r645, %r644, %r637;
	xor.b32  	%r646, %r644, %r638;
	cvt.u64.u32 	%rd96, %r645;
	shl.b64 	%rd97, %rd96, 32;
	cvt.u64.u32 	%rd98, %r646;
	or.b64  	%rd99, %rd97, %rd98;
	cvt.rn.f64.s64 	%fd11, %rd99;
	mul.f64 	%fd12, %fd11, 0d3BF921FB54442D19;
	cvt.rn.f32.f64 	%f136, %fd12;
	neg.f32 	%f137, %f136;
	setp.lt.s32 	%p46, %r643, 0;
	selp.f32 	%f798, %f137, %f136, %p46;
	bra.uni 	$L__BB0_69;
$L__BB0_68:
	mov.f32 	%f138, 0f00000000;
	mul.rn.f32 	%f798, %f2, %f138;
	mov.b32 	%r1036, 0;
$L__BB0_69:
	mul.rn.f32 	%f139, %f798, %f798;
	and.b32  	%r648, %r1036, 1;
	setp.eq.b32 	%p48, %r648, 1;
	selp.f32 	%f140, 0f3F800000, %f798, %p48;
	fma.rn.f32 	%f141, %f139, %f140, 0f00000000;
	fma.rn.f32 	%f142, %f139, 0f37CBAC00, 0fBAB607ED;
	selp.f32 	%f143, %f142, 0fB94D4153, %p48;
	selp.f32 	%f144, 0f3D2AAABB, 0f3C0885E4, %p48;
	fma.rn.f32 	%f145, %f143, %f139, %f144;
	selp.f32 	%f146, 0fBEFFFFFF, 0fBE2AAAA8, %p48;
	fma.rn.f32 	%f147, %f145, %f139, %f146;
	fma.rn.f32 	%f148, %f147, %f141, %f140;
	and.b32  	%r649, %r1036, 2;
	setp.eq.s32 	%p49, %r649, 0;
	mov.f32 	%f149, 0f00000000;
	sub.f32 	%f150, %f149, %f148;
	selp.f32 	%f19, %f148, %f150, %p49;
	@%p33 bra 	$L__BB0_77;
	setp.eq.f32 	%p50, %f11, 0f7F800000;
	@%p50 bra 	$L__BB0_76;
	mov.b32 	%r251, %f3;
	mov.b64 	%rd227, 0;
	mov.b32 	%r1037, 0;
$L__BB0_72:
	.pragma "nounroll";
	mul.wide.u32 	%rd101, %r1037, 4;
	mov.u64 	%rd102, __cudart_i2opi_f;
	add.s64 	%rd103, %rd102, %rd101;
	ld.global.nc.u32 	%r651, [%rd103];
	shl.b32 	%r652, %r251, 8;
	or.b32  	%r653, %r652, -2147483648;
	mad.wide.u32 	%rd104, %r651, %r653, %rd227;
	shr.u64 	%rd227, %rd104, 32;
	add.s64 	%rd105, %rd4, %rd101;
	st.local.u32 	[%rd105], %rd104;
	add.s32 	%r1037, %r1037, 1;
	setp.ne.s32 	%p51, %r1037, 6;
	@%p51 bra 	$L__BB0_72;
	shr.u32 	%r654, %r251, 23;
	st.local.u32 	[%rd4+24], %rd227;
	and.b32  	%r254, %r654, 31;
	and.b32  	%r655, %r654, 224;
	add.s32 	%r656, %r655, -128;
	shr.u32 	%r657, %r656, 5;
	mul.wide.u32 	%rd106, %r657, 4;
	sub.s64 	%rd25, %rd4, %rd106;
	ld.local.u32 	%r1038, [%rd25+24];
	ld.local.u32 	%r1039, [%rd25+20];
	setp.eq.s32 	%p52, %r254, 0;
	@%p52 bra 	$L__BB0_75;
	shf.l.wrap.b32 	%r1038, %r1039, %r1038, %r254;
	ld.local.u32 	%r658, [%rd25+16];
	shf.l.wrap.b32 	%r1039, %r658, %r1039, %r254;
$L__BB0_75:
	shr.u32 	%r659, %r1038, 30;
	shf.l.wrap.b32 	%r660, %r1039, %r1038, 2;
	shl.b32 	%r661, %r1039, 2;
	shr.u32 	%r662, %r660, 31;
	add.s32 	%r663, %r662, %r659;
	neg.s32 	%r664, %r663;
	setp.lt.s32 	%p53, %r251, 0;
	selp.b32 	%r1040, %r664, %r663, %p53;
	xor.b32  	%r665, %r660, %r251;
	shr.s32 	%r666, %r660, 31;
	xor.b32  	%r667, %r666, %r660;
	xor.b32  	%r668, %r666, %r661;
	cvt.u64.u32 	%rd107, %r667;
	shl.b64 	%rd108, %rd107, 32;
	cvt.u64.u32 	%rd109, %r668;
	or.b64  	%rd110, %rd108, %rd109;
	cvt.rn.f64.s64 	%fd13, %rd110;
	mul.f64 	%fd14, %fd13, 0d3BF921FB54442D19;
	cvt.rn.f32.f64 	%f151, %fd14;
	neg.f32 	%f152, %f151;
	setp.lt.s32 	%p54, %r665, 0;
	selp.f32 	%f799, %f152, %f151, %p54;
	bra.uni 	$L__BB0_77;
$L__BB0_76:
	mov.f32 	%f153, 0f00000000;
	mul.rn.f32 	%f799, %f3, %f153;
	mov.b32 	%r1040, 0;
$L__BB0_77:
	mul.rn.f32 	%f154, %f799, %f799;
	and.b32  	%r670, %r1040, 1;
	setp.eq.b32 	%p56, %r670, 1;
	selp.f32 	%f155, 0f3F800000, %f799, %p56;
	fma.rn.f32 	%f156, %f154, %f155, 0f00000000;
	fma.rn.f32 	%f157, %f154, 0f37CBAC00, 0fBAB607ED;
	selp.f32 	%f158, %f157, 0fB94D4153, %p56;
	selp.f32 	%f159, 0f3D2AAABB, 0f3C0885E4, %p56;
	fma.rn.f32 	%f160, %f158, %f154, %f159;
	selp.f32 	%f161, 0fBEFFFFFF, 0fBE2AAAA8, %p56;
	fma.rn.f32 	%f162, %f160, %f154, %f161;
	fma.rn.f32 	%f163, %f162, %f156, %f155;
	and.b32  	%r671, %r1040, 2;
	setp.eq.s32 	%p57, %r671, 0;
	mov.f32 	%f164, 0f00000000;
	sub.f32 	%f165, %f164, %f163;
	selp.f32 	%f166, %f163, %f165, %p57;
	mul.f32 	%f167, %f1, %f19;
	mul.f32 	%f23, %f167, %f166;
	@%p39 bra 	$L__BB0_85;
	setp.eq.f32 	%p58, %f5, 0f7F800000;
	@%p58 bra 	$L__BB0_84;
	mov.b32 	%r263, %f2;
	shl.b32 	%r673, %r263, 8;
	or.b32  	%r264, %r673, -2147483648;
	mov.b64 	%rd228, 0;
	mov.b32 	%r1041, 0;
$L__BB0_80:
	.pragma "nounroll";
	mul.wide.u32 	%rd112, %r1041, 4;
	add.s64 	%rd114, %rd113, %rd112;
	ld.global.nc.u32 	%r674, [%rd114];
	mad.wide.u32 	%rd115, %r674, %r264, %rd228;
	shr.u64 	%rd228, %rd115, 32;
	add.s64 	%rd116, %rd3, %rd112;
	st.local.u32 	[%rd116], %rd115;
	add.s32 	%r1041, %r1041, 1;
	setp.ne.s32 	%p59, %r1041, 6;
	@%p59 bra 	$L__BB0_80;
	shr.u32 	%r675, %r263, 23;
	st.local.u32 	[%rd3+24], %rd228;
	and.b32  	%r267, %r675, 31;
	and.b32  	%r676, %r675, 224;
	add.s32 	%r677, %r676, -128;
	shr.u32 	%r678, %r677, 5;
	mul.wide.u32 	%rd117, %r678, 4;
	sub.s64 	%rd28, %rd3, %rd117;
	ld.local.u32 	%r1042, [%rd28+24];
	ld.local.u32 	%r1043, [%rd28+20];
	setp.eq.s32 	%p60, %r267, 0;
	@%p60 bra 	$L__BB0_83;
	shf.l.wrap.b32 	%r1042, %r1043, %r1042, %r267;
	ld.local.u32 	%r679, [%rd28+16];
	shf.l.wrap.b32 	%r1043, %r679, %r1043, %r267;
$L__BB0_83:
	shr.u32 	%r680, %r1042, 30;
	shf.l.wrap.b32 	%r681, %r1043, %r1042, 2;
	shl.b32 	%r682, %r1043, 2;
	shr.u32 	%r683, %r681, 31;
	add.s32 	%r684, %r683, %r680;
	neg.s32 	%r685, %r684;
	setp.lt.s32 	%p61, %r263, 0;
	selp.b32 	%r1044, %r685, %r684, %p61;
	xor.b32  	%r686, %r681, %r263;
	shr.s32 	%r687, %r681, 31;
	xor.b32  	%r688, %r687, %r681;
	xor.b32  	%r689, %r687, %r682;
	cvt.u64.u32 	%rd118, %r688;
	shl.b64 	%rd119, %rd118, 32;
	cvt.u64.u32 	%rd120, %r689;
	or.b64  	%rd121, %rd119, %rd120;
	cvt.rn.f64.s64 	%fd15, %rd121;
	mul.f64 	%fd16, %fd15, 0d3BF921FB54442D19;
	cvt.rn.f32.f64 	%f168, %fd16;
	neg.f32 	%f169, %f168;
	setp.lt.s32 	%p62, %r686, 0;
	selp.f32 	%f800, %f169, %f168, %p62;
	bra.uni 	$L__BB0_85;
$L__BB0_84:
	mov.f32 	%f170, 0f00000000;
	mul.rn.f32 	%f800, %f2, %f170;
	mov.b32 	%r1044, 0;
$L__BB0_85:
	add.s32 	%r691, %r1044, 1;
	mul.rn.f32 	%f171, %f800, %f800;
	and.b32  	%r692, %r1044, 1;
	setp.eq.b32 	%p63, %r692, 1;
	selp.f32 	%f172, %f800, 0f3F800000, %p63;
	fma.rn.f32 	%f173, %f171, %f172, 0f00000000;
	fma.rn.f32 	%f174, %f171, 0f37CBAC00, 0fBAB607ED;
	selp.f32 	%f175, 0fB94D4153, %f174, %p63;
	selp.f32 	%f176, 0f3C0885E4, 0f3D2AAABB, %p63;
	fma.rn.f32 	%f177, %f175, %f171, %f176;
	selp.f32 	%f178, 0fBE2AAAA8, 0fBEFFFFFF, %p63;
	fma.rn.f32 	%f179, %f177, %f171, %f178;
	fma.rn.f32 	%f180, %f179, %f173, %f172;
	and.b32  	%r693, %r691, 2;
	setp.eq.s32 	%p64, %r693, 0;
	mov.f32 	%f181, 0f00000000;
	sub.f32 	%f182, %f181, %f180;
	selp.f32 	%f183, %f180, %f182, %p64;
	mul.f32 	%f184, %f1, %f183;
	mul.wide.u32 	%rd122, %r1024, 48;
	add.s64 	%rd123, %rd6, %rd122;
	st.local.v4.f32 	[%rd123], {%f15, %f23, %f184, %f185};
	add.s32 	%r1024, %r1024, 1;
	setp.ne.s32 	%p65, %r1024, %r197;
	@%p65 bra 	$L__BB0_45;
	setp.lt.s32 	%p66, %r197, 2;
	@%p66 bra 	$L__BB0_101;
	mov.b32 	%r1059, 1;
	mov.b32 	%r1045, 0;
	mov.b16 	%rs29, 0;
	mov.u16 	%rs30, %rs29;
$L__BB0_88:
	mov.u32 	%r277, %r1045;
	sub.s32 	%r697, %r197, %r277;
	add.s32 	%r279, %r697, -1;
	add.s32 	%r698, %r697, -2;
	add.s32 	%r1045, %r277, 1;
	mul.wide.u32 	%rd124, %r277, 48;
	add.s64 	%rd125, %rd6, %rd124;
	.pragma "used_bytes_mask 4095";
	ld.local.v4.f32 	{%f27, %f28, %f29, %f186}, [%rd125];
	setp.lt.u32 	%p67, %r698, 7;
	mov.u32 	%r1051, %r1045;
	@%p67 bra 	$L__BB0_91;
	mov.b32 	%r1049, 0;
	mov.u32 	%r1051, %r1045;
$L__BB0_90:
	.pragma "nounroll";
	mul.wide.u32 	%rd126, %r1051, 48;
	add.s64 	%rd127, %rd6, %rd126;
	.pragma "used_bytes_mask 4095";
	ld.local.v4.f32 	{%f187, %f188, %f189, %f190}, [%rd127];
	sub.f32 	%f191, %f187, %f27;
	sub.f32 	%f192, %f188, %f28;
	sub.f32 	%f193, %f189, %f29;
	mul.f32 	%f194, %f192, %f192;
	fma.rn.f32 	%f195, %f191, %f191, %f194;
	fma.rn.f32 	%f196, %f193, %f193, %f195;
	sqrt.rn.f32 	%f197, %f196;
	setp.le.f32 	%p68, %f197, 0f3F8CCCCD;
	.pragma "used_bytes_mask 4095";
	ld.local.v4.f32 	{%f199, %f200, %f201, %f202}, [%rd127+48];
	sub.f32 	%f203, %f199, %f27;
	sub.f32 	%f204, %f200, %f28;
	sub.f32 	%f205, %f201, %f29;
	mul.f32 	%f206, %f204, %f204;
	fma.rn.f32 	%f207, %f203, %f203, %f206;
	fma.rn.f32 	%f208, %f205, %f205, %f207;
	sqrt.rn.f32 	%f209, %f208;
	setp.le.f32 	%p69, %f209, 0f3F8CCCCD;
	.pragma "used_bytes_mask 4095";
	ld.local.v4.f32 	{%f211, %f212, %f213, %f214}, [%rd127+96];
	sub.f32 	%f215, %f211, %f27;
	sub.f32 	%f216, %f212, %f28;
	sub.f32 	%f217, %f213, %f29;
	mul.f32 	%f218, %f216, %f216;
	fma.rn.f32 	%f219, %f215, %f215, %f218;
	fma.rn.f32 	%f220, %f217, %f217, %f219;
	sqrt.rn.f32 	%f221, %f220;
	setp.le.f32 	%p70, %f221, 0f3F8CCCCD;
	.pragma "used_bytes_mask 4095";
	ld.local.v4.f32 	{%f223, %f224, %f225, %f226}, [%rd127+144];
	sub.f32 	%f227, %f223, %f27;
	sub.f32 	%f228, %f224, %f28;
	sub.f32 	%f229, %f225, %f29;
	mul.f32 	%f230, %f228, %f228;
	fma.rn.f32 	%f231, %f227, %f227, %f230;
	fma.rn.f32 	%f232, %f229, %f229, %f231;
	sqrt.rn.f32 	%f233, %f232;
	setp.le.f32 	%p71, %f233, 0f3F8CCCCD;
	.pragma "used_bytes_mask 4095";
	ld.local.v4.f32 	{%f235, %f236, %f237, %f238}, [%rd127+192];
	sub.f32 	%f239, %f235, %f27;
	sub.f32 	%f240, %f236, %f28;
	sub.f32 	%f241, %f237, %f29;
	mul.f32 	%f242, %f240, %f240;
	fma.rn.f32 	%f243, %f239, %f239, %f242;
	fma.rn.f32 	%f244, %f241, %f241, %f243;
	sqrt.rn.f32 	%f245, %f244;
	setp.le.f32 	%p72, %f245, 0f3F8CCCCD;
	.pragma "used_bytes_mask 4095";
	ld.local.v4.f32 	{%f247, %f248, %f249, %f250}, [%rd127+240];
	sub.f32 	%f251, %f247, %f27;
	sub.f32 	%f252, %f248, %f28;
	sub.f32 	%f253, %f249, %f29;
	mul.f32 	%f254, %f252, %f252;
	fma.rn.f32 	%f255, %f251, %f251, %f254;
	fma.rn.f32 	%f256, %f253, %f253, %f255;
	sqrt.rn.f32 	%f257, %f256;
	setp.le.f32 	%p73, %f257, 0f3F8CCCCD;
	.pragma "used_bytes_mask 4095";
	ld.local.v4.f32 	{%f259, %f260, %f261, %f262}, [%rd127+288];
	sub.f32 	%f263, %f259, %f27;
	sub.f32 	%f264, %f260, %f28;
	sub.f32 	%f265, %f261, %f29;
	mul.f32 	%f266, %f264, %f264;
	fma.rn.f32 	%f267, %f263, %f263, %f266;
	fma.rn.f32 	%f268, %f265, %f265, %f267;
	sqrt.rn.f32 	%f269, %f268;
	.pragma "used_bytes_mask 4095";
	ld.local.v4.f32 	{%f271, %f272, %f273, %f274}, [%rd127+336];
	sub.f32 	%f275, %f271, %f27;
	sub.f32 	%f276, %f272, %f28;
	sub.f32 	%f277, %f273, %f29;
	mul.f32 	%f278, %f276, %f276;
	fma.rn.f32 	%f279, %f275, %f275, %f278;
	fma.rn.f32 	%f280, %f277, %f277, %f279;
	sqrt.rn.f32 	%f281, %f280;
	min.f32 	%f282, %f281, %f269;
	setp.le.f32 	%p74, %f282, 0f3F8CCCCD;
	selp.b32 	%r700, 0, %r1059, %p68;
	selp.b32 	%r701, 0, %r700, %p69;
	selp.b32 	%r702, 0, %r701, %p70;
	selp.b32 	%r703, 0, %r702, %p71;
	selp.b32 	%r704, 0, %r703, %p72;
	selp.b32 	%r705, 0, %r704, %p73;
	selp.b32 	%r1059, 0, %r705, %p74;
	add.s32 	%r1051, %r1051, 8;
	add.s32 	%r1049, %r1049, 8;
	and.b32  	%r706, %r279, -8;
	setp.ne.s32 	%p75, %r1049, %r706;
	@%p75 bra 	$L__BB0_90;
$L__BB0_91:
	and.b32  	%r707, %r279, 7;
	setp.eq.s32 	%p76, %r707, 0;
	@%p76 bra 	$L__BB0_99;
	not.b16 	%rs15, %rs30;
	cvt.u16.u32 	%rs16, %r197;
	add.s16 	%rs17, %rs15, %rs16;
	cvt.u32.u16 	%r709, %rs17;
	and.b32  	%r290, %r709, 7;
	add.s32 	%r710, %r290, -1;
	setp.lt.u32 	%p77, %r710, 3;
	@%p77 bra 	$L__BB0_94;
	mul.wide.u32 	%rd128, %r1051, 48;
	add.s64 	%rd129, %rd6, %rd128;
	.pragma "used_bytes_mask 4095";
	ld.local.v4.f32 	{%f283, %f284, %f285, %f286}, [%rd129];
	sub.f32 	%f287, %f283, %f27;
	sub.f32 	%f288, %f284, %f28;
	sub.f32 	%f289, %f285, %f29;
	mul.f32 	%f290, %f288, %f288;
	fma.rn.f32 	%f291, %f287, %f287, %f290;
	fma.rn.f32 	%f292, %f289, %f289, %f291;
	sqrt.rn.f32 	%f293, %f292;
	setp.le.f32 	%p78, %f293, 0f3F8CCCCD;
	ld.local.f32 	%f295, [%rd129+48];
	sub.f32 	%f296, %f295, %f27;
	ld.local.f32 	%f297, [%rd129+52];
	sub.f32 	%f298, %f297, %f28;
	ld.local.f32 	%f299, [%rd129+56];
	sub.f32 	%f300, %f299, %f29;
	mul.f32 	%f301, %f298, %f298;
	fma.rn.f32 	%f302, %f296, %f296, %f301;
	fma.rn.f32 	%f303, %f300, %f300, %f302;
	sqrt.rn.f32 	%f304, %f303;
	setp.le.f32 	%p79, %f304, 0f3F8CCCCD;
	ld.local.f32 	%f306, [%rd129+96];
	sub.f32 	%f307, %f306, %f27;
	ld.local.f32 	%f308, [%rd129+100];
	sub.f32 	%f309, %f308, %f28;
	ld.local.f32 	%f310, [%rd129+104];
	sub.f32 	%f311, %f310, %f29;
	mul.f32 	%f312, %f309, %f309;
	fma.rn.f32 	%f313, %f307, %f307, %f312;
	fma.rn.f32 	%f314, %f311, %f311, %f313;
	sqrt.rn.f32 	%f315, %f314;
	ld.local.f32 	%f317, [%rd129+144];
	sub.f32 	%f318, %f317, %f27;
	ld.local.f32 	%f319, [%rd129+148];
	sub.f32 	%f320, %f319, %f28;
	ld.local.f32 	%f321, [%rd129+152];
	sub.f32 	%f322, %f321, %f29;
	mul.f32 	%f323, %f320, %f320;
	fma.rn.f32 	%f324, %f318, %f318, %f323;
	fma.rn.f32 	%f325, %f322, %f322, %f324;
	sqrt.rn.f32 	%f326, %f325;
	min.f32 	%f327, %f326, %f315;
	setp.le.f32 	%p80, %f327, 0f3F8CCCCD;
	selp.b32 	%r711, 0, %r1059, %p78;
	selp.b32 	%r712, 0, %r711, %p79;
	selp.b32 	%r1059, 0, %r712, %p80;
	add.s32 	%r1051, %r1051, 4;
$L__BB0_94:
	and.b32  	%r713, %r290, 3;
	setp.eq.s32 	%p81, %r713, 0;
	@%p81 bra 	$L__BB0_99;
	xor.b16  	%rs18, %rs29, 3;
	cvt.u16.u32 	%rs19, %r197;
	add.s16 	%rs3, %rs18, %rs19;
	and.b16  	%rs20, %rs3, 3;
	setp.eq.s16 	%p82, %rs20, 1;
	@%p82 bra 	$L__BB0_97;
	mul.wide.u32 	%rd130, %r1051, 48;
	add.s64 	%rd131, %rd6, %rd130;
	.pragma "used_bytes_mask 4095";
	ld.local.v4.f32 	{%f328, %f329, %f330, %f331}, [%rd131];
	sub.f32 	%f332, %f328, %f27;
	sub.f32 	%f333, %f329, %f28;
	sub.f32 	%f334, %f330, %f29;
	mul.f32 	%f335, %f333, %f333;
	fma.rn.f32 	%f336, %f332, %f332, %f335;
	fma.rn.f32 	%f337, %f334, %f334, %f336;
	sqrt.rn.f32 	%f338, %f337;
	ld.local.f32 	%f340, [%rd131+48];
	sub.f32 	%f341, %f340, %f27;
	ld.local.f32 	%f342, [%rd131+52];
	sub.f32 	%f343, %f342, %f28;
	ld.local.f32 	%f344, [%rd131+56];
	sub.f32 	%f345, %f344, %f29;
	mul.f32 	%f346, %f343, %f343;
	fma.rn.f32 	%f347, %f341, %f341, %f346;
	fma.rn.f32 	%f348, %f345, %f345, %f347;
	sqrt.rn.f32 	%f349, %f348;
	min.f32 	%f350, %f349, %f338;
	setp.le.f32 	%p83, %f350, 0f3F8CCCCD;
	selp.b32 	%r1059, 0, %r1059, %p83;
	add.s32 	%r1051, %r1051, 2;
$L__BB0_97:
	and.b16  	%rs21, %rs3, 1;
	setp.eq.b16 	%p84, %rs21, 1;
	not.pred 	%p85, %p84;
	@%p85 bra 	$L__BB0_99;
	mul.wide.u32 	%rd132, %r1051, 48;
	add.s64 	%rd133, %rd6, %rd132;
	.pragma "used_bytes_mask 4095";
	ld.local.v4.f32 	{%f351, %f352, %f353, %f354}, [%rd133];
	sub.f32 	%f355, %f351, %f27;
	sub.f32 	%f356, %f352, %f28;
	sub.f32 	%f357, %f353, %f29;
	mul.f32 	%f358, %f356, %f356;
	fma.rn.f32 	%f359, %f355, %f355, %f358;
	fma.rn.f32 	%f360, %f357, %f357, %f359;
	sqrt.rn.f32 	%f361, %f360;
	setp.le.f32 	%p86, %f361, 0f3F8CCCCD;
	selp.b32 	%r1059, 0, %r1059, %p86;
$L__BB0_99:
	add.s32 	%r715, %r197, -1;
	setp.ne.s32 	%p87, %r1045, %r715;
	add.s16 	%rs30, %rs30, 1;
	add.s16 	%rs29, %rs29, 1;
	@%p87 bra 	$L__BB0_88;
	setp.eq.s32 	%p88, %r1059, 0;
	@%p88 bra 	$L__BB0_44;
$L__BB0_101:
	setp.lt.s32 	%p89, %r197, 1;
	@%p89 bra 	$L__BB0_144;
	mov.b32 	%r1072, 0;
	ld.const.f32 	%f368, [MAX_INITIAL_VELOCITY];
	mov.u64 	%rd189, __cudart_i2opi_f;
$L__BB0_103:
	mov.u32 	%r319, %r926;
	mov.u32 	%r318, %r925;
	mov.u32 	%r317, %r924;
	mov.u32 	%r926, %r923;
	mov.u32 	%r925, %r922;
	shr.u32 	%r717, %r319, 2;
	xor.b32  	%r718, %r717, %r319;
	shl.b32 	%r719, %r925, 4;
	shl.b32 	%r720, %r718, 1;
	xor.b32  	%r721, %r720, %r719;
	xor.b32  	%r722, %r721, %r718;
	xor.b32  	%r924, %r722, %r925;
	add.s32 	%r723, %r1060, %r924;
	add.s32 	%r724, %r723, 362437;
	cvt.rn.f32.u32 	%f362, %r724;
	fma.rn.f32 	%f363, %f362, 0f2F800000, 0f2F000000;
	shr.u32 	%r725, %r318, 2;
	xor.b32  	%r726, %r725, %r318;
	shl.b32 	%r727, %r924, 4;
	shl.b32 	%r728, %r726, 1;
	xor.b32  	%r729, %r728, %r727;
	xor.b32  	%r730, %r729, %r726;
	xor.b32  	%r923, %r730, %r924;
	add.s32 	%r731, %r1060, %r923;
	add.s32 	%r732, %r731, 724874;
	cvt.rn.f32.u32 	%f364, %r732;
	fma.rn.f32 	%f365, %f364, 0f2F800000, 0f2F000000;
	shr.u32 	%r733, %r317, 2;
	xor.b32  	%r734, %r733, %r317;
	st.global.v2.u32 	[%rd8+8], {%r925, %r924};
	shl.b32 	%r735, %r923, 4;
	shl.b32 	%r736, %r734, 1;
	xor.b32  	%r737, %r736, %r735;
	xor.b32  	%r738, %r737, %r734;
	xor.b32  	%r922, %r738, %r923;
	st.global.v2.u32 	[%rd8+16], {%r923, %r922};
	add.s32 	%r1060, %r1060, 1087311;
	st.global.v2.u32 	[%rd8], {%r1060, %r926};
	add.s32 	%r739, %r922, %r1060;
	cvt.rn.f32.u32 	%f366, %r739;
	fma.rn.f32 	%f367, %f366, 0f2F800000, 0f2F000000;
	mul.f32 	%f35, %f363, %f368;
	cvt.f64.f32 	%fd17, %f365;
	mul.f64 	%fd18, %fd17, 0d400921FB54524550;
	cvt.rn.f32.f64 	%f36, %fd18;
	cvt.f64.f32 	%fd19, %f367;
	mul.f64 	%fd20, %fd19, 0d401921FB54524550;
	cvt.rn.f32.f64 	%f37, %fd20;
	mul.f32 	%f369, %f36, 0f3F22F983;
	cvt.rni.s32.f32 	%r1092, %f369;
	cvt.rn.f32.s32 	%f370, %r1092;
	fma.rn.f32 	%f371, %f370, 0fBFC90FDA, %f36;
	fma.rn.f32 	%f372, %f370, 0fB3A22168, %f371;
	fma.rn.f32 	%f805, %f370, 0fA7C234C5, %f372;
	abs.f32 	%f39, %f36;
	setp.ltu.f32 	%p90, %f39, 0f47CE4780;
	mov.u32 	%r1076, %r1092;
	mov.f32 	%f801, %f805;
	@%p90 bra 	$L__BB0_111;
	setp.neu.f32 	%p91, %f39, 0f7F800000;
	@%p91 bra 	$L__BB0_106;
	mov.f32 	%f375, 0f00000000;
	mul.rn.f32 	%f801, %f36, %f375;
	mov.b32 	%r1076, 0;
	bra.uni 	$L__BB0_111;
$L__BB0_106:
	mov.b64 	%rd229, 0;
	mov.b32 	%r1073, 0;
$L__BB0_107:
	.pragma "nounroll";
	mul.wide.u32 	%rd135, %r1073, 4;
	add.s64 	%rd137, %rd189, %rd135;
	ld.global.nc.u32 	%r741, [%rd137];
	mov.b32 	%r327, %f36;
	shl.b32 	%r742, %r327, 8;
	or.b32  	%r743, %r742, -2147483648;
	mad.wide.u32 	%rd138, %r741, %r743, %rd229;
	shr.u64 	%rd229, %rd138, 32;
	add.s64 	%rd139, %rd5, %rd135;
	st.local.u32 	[%rd139], %rd138;
	add.s32 	%r1073, %r1073, 1;
	setp.ne.s32 	%p92, %r1073, 6;
	@%p92 bra 	$L__BB0_107;
	shr.u32 	%r744, %r327, 23;
	st.local.u32 	[%rd5+24], %rd229;
	and.b32  	%r329, %r744, 31;
	and.b32  	%r745, %r744, 224;
	add.s32 	%r746, %r745, -128;
	shr.u32 	%r747, %r746, 5;
	mul.wide.u32 	%rd140, %r747, 4;
	sub.s64 	%rd31, %rd5, %rd140;
	ld.local.u32 	%r1074, [%rd31+24];
	ld.local.u32 	%r1075, [%rd31+20];
	setp.eq.s32 	%p93, %r329, 0;
	@%p93 bra 	$L__BB0_110;
	shf.l.wrap.b32 	%r1074, %r1075, %r1074, %r329;
	ld.local.u32 	%r748, [%rd31+16];
	shf.l.wrap.b32 	%r1075, %r748, %r1075, %r329;
$L__BB0_110:
	shr.u32 	%r749, %r1074, 30;
	shf.l.wrap.b32 	%r750, %r1075, %r1074, 2;
	shl.b32 	%r751, %r1075, 2;
	shr.u32 	%r752, %r750, 31;
	add.s32 	%r753, %r752, %r749;
	neg.s32 	%r754, %r753;
	setp.lt.s32 	%p94, %r327, 0;
	selp.b32 	%r1076, %r754, %r753, %p94;
	xor.b32  	%r756, %r750, %r327;
	shr.s32 	%r757, %r750, 31;
	xor.b32  	%r758, %r757, %r750;
	xor.b32  	%r759, %r757, %r751;
	cvt.u64.u32 	%rd141, %r758;
	shl.b64 	%rd142, %rd141, 32;
	cvt.u64.u32 	%rd143, %r759;
	or.b64  	%rd144, %rd142, %rd143;
	cvt.rn.f64.s64 	%fd21, %rd144;
	mul.f64 	%fd22, %fd21, 0d3BF921FB54442D19;
	cvt.rn.f32.f64 	%f373, %fd22;
	neg.f32 	%f374, %f373;
	setp.lt.s32 	%p95, %r756, 0;
	selp.f32 	%f801, %f374, %f373, %p95;
$L__BB0_111:
	mul.rn.f32 	%f376, %f801, %f801;
	and.b32  	%r761, %r1076, 1;
	setp.eq.b32 	%p96, %r761, 1;
	selp.f32 	%f377, 0f3F800000, %f801, %p96;
	fma.rn.f32 	%f378, %f376, %f377, 0f00000000;
	fma.rn.f32 	%f379, %f376, 0f37CBAC00, 0fBAB607ED;
	selp.f32 	%f380, %f379, 0fB94D4153, %p96;
	selp.f32 	%f381, 0f3D2AAABB, 0f3C0885E4, %p96;
	fma.rn.f32 	%f382, %f380, %f376, %f381;
	selp.f32 	%f383, 0fBEFFFFFF, 0fBE2AAAA8, %p96;
	fma.rn.f32 	%f384, %f382, %f376, %f383;
	fma.rn.f32 	%f385, %f384, %f378, %f377;
	and.b32  	%r762, %r1076, 2;
	setp.eq.s32 	%p97, %r762, 0;
	mov.f32 	%f386, 0f00000000;
	sub.f32 	%f387, %f386, %f385;
	selp.f32 	%f43, %f385, %f387, %p97;
	mul.f32 	%f388, %f37, 0f3F22F983;
	cvt.rni.s32.f32 	%r1088, %f388;
	cvt.rn.f32.s32 	%f389, %r1088;
	fma.rn.f32 	%f390, %f389, 0fBFC90FDA, %f37;
	fma.rn.f32 	%f391, %f389, 0fB3A22168, %f390;
	fma.rn.f32 	%f804, %f389, 0fA7C234C5, %f391;
	abs.f32 	%f45, %f37;
	setp.ltu.f32 	%p98, %f45, 0f47CE4780;
	mov.u32 	%r1080, %r1088;
	mov.f32 	%f802, %f804;
	@%p98 bra 	$L__BB0_119;
	setp.neu.f32 	%p99, %f45, 0f7F800000;
	@%p99 bra 	$L__BB0_114;
	mov.f32 	%f394, 0f00000000;
	mul.rn.f32 	%f802, %f37, %f394;
	mov.b32 	%r1080, 0;
	bra.uni 	$L__BB0_119;
$L__BB0_114:
	mov.b64 	%rd230, 0;
	mov.b32 	%r1077, 0;
$L__BB0_115:
	.pragma "nounroll";
	mul.wide.u32 	%rd146, %r1077, 4;
	add.s64 	%rd148, %rd189, %rd146;
	ld.global.nc.u32 	%r764, [%rd148];
	mov.b32 	%r765, %f37;
	shl.b32 	%r766, %r765, 8;
	or.b32  	%r767, %r766, -2147483648;
	mad.wide.u32 	%rd149, %r764, %r767, %rd230;
	shr.u64 	%rd230, %rd149, 32;
	add.s64 	%rd150, %rd4, %rd146;
	st.local.u32 	[%rd150], %rd149;
	add.s32 	%r1077, %r1077, 1;
	setp.ne.s32 	%p100, %r1077, 6;
	@%p100 bra 	$L__BB0_115;
	shr.u32 	%r769, %r765, 23;
	st.local.u32 	[%rd4+24], %rd230;
	and.b32  	%r770, %r769, 31;
	and.b32  	%r771, %r769, 224;
	add.s32 	%r772, %r771, -128;
	shr.u32 	%r773, %r772, 5;
	mul.wide.u32 	%rd151, %r773, 4;
	sub.s64 	%rd152, %rd4, %rd151;
	ld.local.u32 	%r1078, [%rd152+24];
	ld.local.u32 	%r1079, [%rd152+20];
	setp.eq.s32 	%p101, %r770, 0;
	@%p101 bra 	$L__BB0_118;
	shf.l.wrap.b32 	%r1078, %r1079, %r1078, %r770;
	and.b32  	%r777, %r769, 224;
	add.s32 	%r778, %r777, -128;
	shr.u32 	%r779, %r778, 5;
	mul.wide.u32 	%rd153, %r779, 4;
	sub.s64 	%rd154, %rd4, %rd153;
	ld.local.u32 	%r780, [%rd154+16];
	shf.l.wrap.b32 	%r1079, %r780, %r1079, %r770;
$L__BB0_118:
	shr.u32 	%r781, %r1078, 30;
	shf.l.wrap.b32 	%r782, %r1079, %r1078, 2;
	shl.b32 	%r783, %r1079, 2;
	shr.u32 	%r784, %r782, 31;
	add.s32 	%r785, %r784, %r781;
	neg.s32 	%r786, %r785;
	setp.lt.s32 	%p102, %r765, 0;
	selp.b32 	%r1080, %r786, %r785, %p102;
	xor.b32  	%r788, %r782, %r765;
	shr.s32 	%r789, %r782, 31;
	xor.b32  	%r790, %r789, %r782;
	xor.b32  	%r791, %r789, %r783;
	cvt.u64.u32 	%rd155, %r790;
	shl.b64 	%rd156, %rd155, 32;
	cvt.u64.u32 	%rd157, %r791;
	or.b64  	%rd158, %rd156, %rd157;
	cvt.rn.f64.s64 	%fd23, %rd158;
	mul.f64 	%fd24, %fd23, 0d3BF921FB54442D19;
	cvt.rn.f32.f64 	%f392, %fd24;
	neg.f32 	%f393, %f392;
	setp.lt.s32 	%p103, %r788, 0;
	selp.f32 	%f802, %f393, %f392, %p103;
$L__BB0_119:
	setp.ltu.f32 	%p104, %f39, 0f47CE4780;
	add.s32 	%r793, %r1080, 1;
	mul.rn.f32 	%f395, %f802, %f802;
	and.b32  	%r794, %r1080, 1;
	setp.eq.b32 	%p105, %r794, 1;
	selp.f32 	%f396, %f802, 0f3F800000, %p105;
	fma.rn.f32 	%f397, %f395, %f396, 0f00000000;
	fma.rn.f32 	%f398, %f395, 0f37CBAC00, 0fBAB607ED;
	selp.f32 	%f399, 0fB94D4153, %f398, %p105;
	selp.f32 	%f400, 0f3C0885E4, 0f3D2AAABB, %p105;
	fma.rn.f32 	%f401, %f399, %f395, %f400;
	selp.f32 	%f402, 0fBE2AAAA8, 0fBEFFFFFF, %p105;
	fma.rn.f32 	%f403, %f401, %f395, %f402;
	fma.rn.f32 	%f404, %f403, %f397, %f396;
	and.b32  	%r795, %r793, 2;
	setp.eq.s32 	%p106, %r795, 0;
	mov.f32 	%f405, 0f00000000;
	sub.f32 	%f406, %f405, %f404;
	selp.f32 	%f407, %f404, %f406, %p106;
	mul.f32 	%f408, %f35, %f43;
	mul.f32 	%f49, %f408, %f407;
	mov.u32 	%r1084, %r1092;
	mov.f32 	%f803, %f805;
	@%p104 bra 	$L__BB0_127;
	setp.neu.f32 	%p107, %f39, 0f7F800000;
	@%p107 bra 	$L__BB0_122;
	mov.f32 	%f411, 0f00000000;
	mul.rn.f32 	%f803, %f36, %f411;
	mov.b32 	%r1084, 0;
	bra.uni 	$L__BB0_127;
$L__BB0_122:
	mov.b64 	%rd231, 0;
	mov.b32 	%r1081, 0;
$L__BB0_123:
	.pragma "nounroll";
	mul.wide.u32 	%rd160, %r1081, 4;
	add.s64 	%rd162, %rd189, %rd160;
	ld.global.nc.u32 	%r797, [%rd162];
	mov.b32 	%r798, %f36;
	shl.b32 	%r799, %r798, 8;
	or.b32  	%r800, %r799, -2147483648;
	mad.wide.u32 	%rd163, %r797, %r800, %rd231;
	shr.u64 	%rd231, %rd163, 32;
	add.s64 	%rd164, %rd3, %rd160;
	st.local.u32 	[%rd164], %rd163;
	add.s32 	%r1081, %r1081, 1;
	setp.ne.s32 	%p108, %r1081, 6;
	@%p108 bra 	$L__BB0_123;
	shr.u32 	%r802, %r798, 23;
	st.local.u32 	[%rd3+24], %rd231;
	and.b32  	%r803, %r802, 31;
	and.b32  	%r804, %r802, 224;
	add.s32 	%r805, %r804, -128;
	shr.u32 	%r806, %r805, 5;
	mul.wide.u32 	%rd165, %r806, 4;
	sub.s64 	%rd166, %rd3, %rd165;
	ld.local.u32 	%r1082, [%rd166+24];
	ld.local.u32 	%r1083, [%rd166+20];
	setp.eq.s32 	%p109, %r803, 0;
	@%p109 bra 	$L__BB0_126;
	shf.l.wrap.b32 	%r1082, %r1083, %r1082, %r803;
	and.b32  	%r810, %r802, 224;
	add.s32 	%r811, %r810, -128;
	shr.u32 	%r812, %r811, 5;
	mul.wide.u32 	%rd167, %r812, 4;
	sub.s64 	%rd168, %rd3, %rd167;
	ld.local.u32 	%r813, [%rd168+16];
	shf.l.wrap.b32 	%r1083, %r813, %r1083, %r803;
$L__BB0_126:
	shr.u32 	%r814, %r1082, 30;
	shf.l.wrap.b32 	%r815, %r1083, %r1082, 2;
	shl.b32 	%r816, %r1083, 2;
	shr.u32 	%r817, %r815, 31;
	add.s32 	%r818, %r817, %r814;
	neg.s32 	%r819, %r818;
	setp.lt.s32 	%p110, %r798, 0;
	selp.b32 	%r1084, %r819, %r818, %p110;
	xor.b32  	%r821, %r815, %r798;
	shr.s32 	%r822, %r815, 31;
	xor.b32  	%r823, %r822, %r815;
	xor.b32  	%r824, %r822, %r816;
	cvt.u64.u32 	%rd169, %r823;
	shl.b64 	%rd170, %rd169, 32;
	cvt.u64.u32 	%rd171, %r824;
	or.b64  	%rd172, %rd170, %rd171;
	cvt.rn.f64.s64 	%fd25, %rd172;
	mul.f64 	%fd26, %fd25, 0d3BF921FB54442D19;
	cvt.rn.f32.f64 	%f409, %fd26;
	neg.f32 	%f410, %f409;
	setp.lt.s32 	%p111, %r821, 0;
	selp.f32 	%f803, %f410, %f409, %p111;
$L__BB0_127:
	abs.f32 	%f53, %f37;
	setp.ltu.f32 	%p112, %f53, 0f47CE4780;
	mul.rn.f32 	%f412, %f803, %f803;
	and.b32  	%r826, %r1084, 1;
	setp.eq.b32 	%p113, %r826, 1;
	selp.f32 	%f413, 0f3F800000, %f803, %p113;
	fma.rn.f32 	%f414, %f412, %f413, 0f00000000;
	fma.rn.f32 	%f415, %f412, 0f37CBAC00, 0fBAB607ED;
	selp.f32 	%f416, %f415, 0fB94D4153, %p113;
	selp.f32 	%f417, 0f3D2AAABB, 0f3C0885E4, %p113;
	fma.rn.f32 	%f418, %f416, %f412, %f417;
	selp.f32 	%f419, 0fBEFFFFFF, 0fBE2AAAA8, %p113;
	fma.rn.f32 	%f420, %f418, %f412, %f419;
	fma.rn.f32 	%f421, %f420, %f414, %f413;
	and.b32  	%r827, %r1084, 2;
	setp.eq.s32 	%p114, %r827, 0;
	mov.f32 	%f422, 0f00000000;
	sub.f32 	%f423, %f422, %f421;
	selp.f32 	%f54, %f421, %f423, %p114;
	@%p112 bra 	$L__BB0_135;
	setp.neu.f32 	%p115, %f53, 0f7F800000;
	@%p115 bra 	$L__BB0_130;
	mov.f32 	%f426, 0f00000000;
	mul.rn.f32 	%f804, %f37, %f426;
	mov.b32 	%r1088, 0;
	bra.uni 	$L__BB0_135;
$L__BB0_130:
	mov.b32 	%r359, %f37;
	mov.b64 	%rd232, 0;
	mov.b32 	%r1085, 0;
$L__BB0_131:
	.pragma "nounroll";
	mul.wide.u32 	%rd174, %r1085, 4;
	add.s64 	%rd176, %rd189, %rd174;
	ld.global.nc.u32 	%r829, [%rd176];
	shl.b32 	%r830, %r359, 8;
	or.b32  	%r831, %r830, -2147483648;
	mad.wide.u32 	%rd177, %r829, %r831, %rd232;
	shr.u64 	%rd232, %rd177, 32;
	add.s64 	%rd178, %rd2, %rd174;
	st.local.u32 	[%rd178], %rd177;
	add.s32 	%r1085, %r1085, 1;
	setp.ne.s32 	%p116, %r1085, 6;
	@%p116 bra 	$L__BB0_131;
	shr.u32 	%r832, %r359, 23;
	st.local.u32 	[%rd2+24], %rd232;
	and.b32  	%r833, %r832, 31;
	and.b32  	%r834, %r832, 224;
	add.s32 	%r835, %r834, -128;
	shr.u32 	%r836, %r835, 5;
	mul.wide.u32 	%rd179, %r836, 4;
	sub.s64 	%rd180, %rd2, %rd179;
	ld.local.u32 	%r1086, [%rd180+24];
	ld.local.u32 	%r1087, [%rd180+20];
	setp.eq.s32 	%p117, %r833, 0;
	@%p117 bra 	$L__BB0_134;
	shf.l.wrap.b32 	%r1086, %r1087, %r1086, %r833;
	mul.wide.u32 	%rd181, %r836, 4;
	sub.s64 	%rd182, %rd2, %rd181;
	ld.local.u32 	%r842, [%rd182+16];
	shf.l.wrap.b32 	%r1087, %r842, %r1087, %r833;
$L__BB0_134:
	shr.u32 	%r843, %r1086, 30;
	shf.l.wrap.b32 	%r844, %r1087, %r1086, 2;
	shl.b32 	%r845, %r1087, 2;
	shr.u32 	%r846, %r844, 31;
	add.s32 	%r847, %r846, %r843;
	neg.s32 	%r848, %r847;
	setp.lt.s32 	%p118, %r359, 0;
	selp.b32 	%r1088, %r848, %r847, %p118;
	xor.b32  	%r849, %r844, %r359;
	shr.s32 	%r850, %r844, 31;
	xor.b32  	%r851, %r850, %r844;
	xor.b32  	%r852, %r850, %r845;
	cvt.u64.u32 	%rd183, %r851;
	shl.b64 	%rd184, %rd183, 32;
	cvt.u64.u32 	%rd185, %r852;
	or.b64  	%rd186, %rd184, %rd185;
	cvt.rn.f64.s64 	%fd27, %rd186;
	mul.f64 	%fd28, %fd27, 0d3BF921FB54442D19;
	cvt.rn.f32.f64 	%f424, %fd28;
	neg.f32 	%f425, %f424;
	setp.lt.s32 	%p119, %r849, 0;
	selp.f32 	%f804, %f425, %f424, %p119;
$L__BB0_135:
	setp.ltu.f32 	%p120, %f39, 0f47CE4780;
	mul.rn.f32 	%f427, %f804, %f804;
	and.b32  	%r854, %r1088, 1;
	setp.eq.b32 	%p121, %r854, 1;
	selp.f32 	%f428, 0f3F800000, %f804, %p121;
	fma.rn.f32 	%f429, %f427, %f428, 0f00000000;
	fma.rn.f32 	%f430, %f427, 0f37CBAC00, 0fBAB607ED;
	selp.f32 	%f431, %f430, 0fB94D4153, %p121;
	selp.f32 	%f432, 0f3D2AAABB, 0f3C0885E4, %p121;
	fma.rn.f32 	%f433, %f431, %f427, %f432;
	selp.f32 	%f434, 0fBEFFFFFF, 0fBE2AAAA8, %p121;
	fma.rn.f32 	%f435, %f433, %f427, %f434;
	fma.rn.f32 	%f436, %f435, %f429, %f428;
	and.b32  	%r855, %r1088, 2;
	setp.eq.s32 	%p122, %r855, 0;
	mov.f32 	%f437, 0f00000000;
	sub.f32 	%f438, %f437, %f436;
	selp.f32 	%f439, %f436, %f438, %p122;
	mul.f32 	%f440, %f35, %f54;
	mul.f32 	%f58, %f440, %f439;
	@%p120 bra 	$L__BB0_143;
	setp.neu.f32 	%p123, %f39, 0f7F800000;
	@%p123 bra 	$L__BB0_138;
	mov.f32 	%f443, 0f00000000;
	mul.rn.f32 	%f805, %f36, %f443;
	mov.b32 	%r1092, 0;
	bra.uni 	$L__BB0_143;
$L__BB0_138:
	mov.b32 	%r370, %f36;
	shl.b32 	%r857, %r370, 8;
	or.b32  	%r371, %r857, -2147483648;
	mov.b64 	%rd233, 0;
	mov.b32 	%r1089, 0;
$L__BB0_139:
	.pragma "nounroll";
	mul.wide.u32 	%rd188, %r1089, 4;
	add.s64 	%rd190, %rd189, %rd188;
	ld.global.nc.u32 	%r858, [%rd190];
	mad.wide.u32 	%rd191, %r858, %r371, %rd233;
	shr.u64 	%rd233, %rd191, 32;
	add.s64 	%rd192, %rd1, %rd188;
	st.local.u32 	[%rd192], %rd191;
	add.s32 	%r1089, %r1089, 1;
	setp.ne.s32 	%p124, %r1089, 6;
	@%p124 bra 	$L__BB0_139;
	shr.u32 	%r859, %r370, 23;
	st.local.u32 	[%rd1+24], %rd233;
	and.b32  	%r374, %r859, 31;
	and.b32  	%r860, %r859, 224;
	add.s32 	%r861, %r860, -128;
	shr.u32 	%r862, %r861, 5;
	mul.wide.u32 	%rd193, %r862, 4;
	sub.s64 	%rd40, %rd1, %rd193;
	ld.local.u32 	%r1090, [%rd40+24];
	ld.local.u32 	%r1091, [%rd40+20];
	setp.eq.s32 	%p125, %r374, 0;
	@%p125 bra 	$L__BB0_142;
	shf.l.wrap.b32 	%r1090, %r1091, %r1090, %r374;
	ld.local.u32 	%r863, [%rd40+16];
	shf.l.wrap.b32 	%r1091, %r863, %r1091, %r374;
$L__BB0_142:
	shr.u32 	%r864, %r1090, 30;
	shf.l.wrap.b32 	%r865, %r1091, %r1090, 2;
	shl.b32 	%r866, %r1091, 2;
	shr.u32 	%r867, %r865, 31;
	add.s32 	%r868, %r867, %r864;
	neg.s32 	%r869, %r868;
	setp.lt.s32 	%p126, %r370, 0;
	selp.b32 	%r1092, %r869, %r868, %p126;
	xor.b32  	%r870, %r865, %r370;
	shr.s32 	%r871, %r865, 31;
	xor.b32  	%r872, %r871, %r865;
	xor.b32  	%r873, %r871, %r866;
	cvt.u64.u32 	%rd194, %r872;
	shl.b64 	%rd195, %rd194, 32;
	cvt.u64.u32 	%rd196, %r873;
	or.b64  	%rd197, %rd195, %rd196;
	cvt.rn.f64.s64 	%fd29, %rd197;
	mul.f64 	%fd30, %fd29, 0d3BF921FB54442D19;
	cvt.rn.f32.f64 	%f441, %fd30;
	neg.f32 	%f442, %f441;
	setp.lt.s32 	%p127, %r870, 0;
	selp.f32 	%f805, %f442, %f441, %p127;
$L__BB0_143:
	mul.wide.u32 	%rd198, %r1072, 48;
	add.s64 	%rd199, %rd6, %rd198;
	add.s32 	%r875, %r1092, 1;
	mul.rn.f32 	%f444, %f805, %f805;
	and.b32  	%r876, %r1092, 1;
	setp.eq.b32 	%p128, %r876, 1;
	selp.f32 	%f445, %f805, 0f3F800000, %p128;
	fma.rn.f32 	%f446, %f444, %f445, 0f00000000;
	fma.rn.f32 	%f447, %f444, 0f37CBAC00, 0fBAB607ED;
	selp.f32 	%f448, 0fB94D4153, %f447, %p128;
	selp.f32 	%f449, 0f3C0885E4, 0f3D2AAABB, %p128;
	fma.rn.f32 	%f450, %f448, %f444, %f449;
	selp.f32 	%f451, 0fBE2AAAA8, 0fBEFFFFFF, %p128;
	fma.rn.f32 	%f452, %f450, %f444, %f451;
	fma.rn.f32 	%f453, %f452, %f446, %f445;
	and.b32  	%r877, %r875, 2;
	setp.eq.s32 	%p129, %r877, 0;
	mov.f32 	%f454, 0f00000000;
	sub.f32 	%f455, %f454, %f453;
	selp.f32 	%f456, %f453, %f455, %p129;
	mul.f32 	%f457, %f35, %f456;
	st.local.v2.f32 	[%rd199+16], {%f49, %f58};
	st.local.f32 	[%rd199+24], %f457;
	add.s32 	%r1072, %r1072, 1;
	setp.eq.s32 	%p130, %r1072, %r197;
	@%p130 bra 	$L__BB0_144;
	bra.uni 	$L__BB0_103;
$L__BB0_144:
	ld.const.f32 	%f30, [g_max_attraction];
	div.rn.f32 	%f31, %f30, 0f3DA3D70A;
	mul.f32 	%f32, %f31, 0f3F8A3D71;
	ld.const.f32 	%f33, [DT];
	ld.const.f32 	%f34, [g_drag];
	add.s32 	%r878, %r197, -1;
	max.s32 	%r309, %r878, 1;
	max.s32 	%r879, %r197, 1;
	and.b32  	%r310, %r197, 15;
	and.b32  	%r311, %r197, 7;
	and.b32  	%r312, %r879, 1;
	and.b32  	%r313, %r879, 2147483646;
	mov.f32 	%f806, 0f00000000;
$L__BB0_145:
	setp.lt.s32 	%p131, %r197, 1;
	@%p131 bra 	$L__BB0_159;
	setp.lt.u32 	%p132, %r197, 16;
	mov.b32 	%r1094, 0;
	@%p132 bra 	$L__BB0_149;
	mov.b32 	%r1096, 0;
$L__BB0_148:
	.pragma "nounroll";
	mul.wide.u32 	%rd200, %r1096, 48;
	add.s64 	%rd201, %rd6, %rd200;
	mov.b32 	%r882, 0;
	st.local.u32 	[%rd201+28], %r882;
	mov.f32 	%f459, 0f00000000;
	st.local.v2.f32 	[%rd201+32], {%f459, %f459};
	st.local.u32 	[%rd201+76], %r882;
	st.local.v2.f32 	[%rd201+80], {%f459, %f459};
	st.local.u32 	[%rd201+124], %r882;
	st.local.v2.f32 	[%rd201+128], {%f459, %f459};
	st.local.u32 	[%rd201+172], %r882;
	st.local.v2.f32 	[%rd201+176], {%f459, %f459};
	st.local.u32 	[%rd201+220], %r882;
	st.local.v2.f32 	[%rd201+224], {%f459, %f459};
	st.local.u32 	[%rd201+268], %r882;
	st.local.v2.f32 	[%rd201+272], {%f459, %f459};
	st.local.u32 	[%rd201+316], %r882;
	st.local.v2.f32 	[%rd201+320], {%f459, %f459};
	st.local.u32 	[%rd201+364], %r882;
	st.local.v2.f32 	[%rd201+368], {%f459, %f459};
	st.local.u32 	[%rd201+412], %r882;
	st.local.v2.f32 	[%rd201+416], {%f459, %f459};
	st.local.u32 	[%rd201+460], %r882;
	st.local.v2.f32 	[%rd201+464], {%f459, %f459};
	st.local.u32 	[%rd201+508], %r882;
	st.local.v2.f32 	[%rd201+512], {%f459, %f459};
	st.local.u32 	[%rd201+556], %r882;
	st.local.v2.f32 	[%rd201+560], {%f459, %f459};
	st.local.u32 	[%rd201+604], %r882;
	st.local.v2.f32 	[%rd201+608], {%f459, %f459};
	st.local.u32 	[%rd201+652], %r882;
	st.local.v2.f32 	[%rd201+656], {%f459, %f459};
	st.local.u32 	[%rd201+700], %r882;
	st.local.v2.f32 	[%rd201+704], {%f459, %f459};
	st.local.u32 	[%rd201+748], %r882;
	st.local.v2.f32 	[%rd201+752], {%f459, %f459};
	add.s32 	%r1096, %r1096, 16;
	and.b32  	%r1094, %r197, 2147483632;
	setp.eq.s32 	%p133, %r1096, %r1094;
	@%p133 bra 	$L__BB0_149;
	bra.uni 	$L__BB0_148;
$L__BB0_149:
	setp.eq.s32 	%p134, %r310, 0;
	@%p134 bra 	$L__BB0_159;
	add.s32 	%r883, %r310, -1;
	setp.lt.u32 	%p135, %r883, 7;
	@%p135 bra 	$L__BB0_152;
	mul.wide.u32 	%rd202, %r1094, 48;
	add.s64 	%rd203, %rd6, %rd202;
	mov.b32 	%r884, 0;
	st.local.u32 	[%rd203+28], %r884;
	mov.f32 	%f460, 0f00000000;
	st.local.v2.f32 	[%rd203+32], {%f460, %f460};
	st.local.u32 	[%rd203+76], %r884;
	st.local.v2.f32 	[%rd203+80], {%f460, %f460};
	st.local.u32 	[%rd203+124], %r884;
	st.local.v2.f32 	[%rd203+128], {%f460, %f460};
	st.local.u32 	[%rd203+172], %r884;
	st.local.v2.f32 	[%rd203+176], {%f460, %f460};
	st.local.u32 	[%rd203+220], %r884;
	st.local.v2.f32 	[%rd203+224], {%f460, %f460};
	st.local.u32 	[%rd203+268], %r884;
	st.local.v2.f32 	[%rd203+272], {%f460, %f460};
	st.local.u32 	[%rd203+316], %r884;
	st.local.v2.f32 	[%rd203+320], {%f460, %f460};
	st.local.u32 	[%rd203+364], %r884;
	st.local.v2.f32 	[%rd203+368], {%f460, %f460};
	add.s32 	%r1094, %r1094, 8;
$L__BB0_152:
	setp.eq.s32 	%p136, %r311, 0;
	@%p136 bra 	$L__BB0_159;
	add.s32 	%r885, %r311, -1;
	setp.lt.u32 	%p137, %r885, 3;
	@%p137 bra 	$L__BB0_155;
	mul.wide.u32 	%rd204, %r1094, 48;
	add.s64 	%rd205, %rd6, %rd204;
	mov.b32 	%r886, 0;
	st.local.u32 	[%rd205+28], %r886;
	mov.f32 	%f461, 0f00000000;
	st.local.v2.f32 	[%rd205+32], {%f461, %f461};
	st.local.u32 	[%rd205+76], %r886;
	st.local.v2.f32 	[%rd205+80], {%f461, %f461};
	st.local.u32 	[%rd205+124], %r886;
	st.local.v2.f32 	[%rd205+128], {%f461, %f461};
	st.local.u32 	[%rd205+172], %r886;
	st.local.v2.f32 	[%rd205+176], {%f461, %f461};
	add.s32 	%r1094, %r1094, 4;
$L__BB0_155:
	and.b32  	%r390, %r197, 3;
	setp.eq.s32 	%p138, %r390, 0;
	@%p138 bra 	$L__BB0_159;
	setp.eq.s32 	%p139, %r390, 1;
	mul.wide.u32 	%rd206, %r1094, 48;
	add.s64 	%rd42, %rd6, %rd206;
	mov.b32 	%r887, 0;
	st.local.u32 	[%rd42+28], %r887;
	mov.f32 	%f462, 0f00000000;
	st.local.v2.f32 	[%rd42+32], {%f462, %f462};
	@%p139 bra 	$L__BB0_159;
	setp.eq.s32 	%p140, %r390, 2;
	mov.b32 	%r888, 0;
	st.local.u32 	[%rd42+76], %r888;
	mov.f32 	%f463, 0f00000000;
	st.local.v2.f32 	[%rd42+80], {%f463, %f463};
	@%p140 bra 	$L__BB0_159;
	mov.b32 	%r889, 0;
	st.local.u32 	[%rd42+124], %r889;
	mov.f32 	%f464, 0f00000000;
	st.local.v2.f32 	[%rd42+128], {%f464, %f464};
$L__BB0_159:
	setp.lt.s32 	%p141, %r197, 2;
	@%p141 bra 	$L__BB0_184;
	mov.b32 	%r1097, 0;
$L__BB0_161:
	add.s32 	%r395, %r1097, 1;
	setp.ge.s32 	%p142, %r395, %r197;
	@%p142 bra 	$L__BB0_195;
	mul.wide.u32 	%rd207, %r1097, 48;
	add.s64 	%rd43, %rd6, %rd207;
	.pragma "used_bytes_mask 4095";
	ld.local.v4.f32 	{%f63, %f64, %f65, %f465}, [%rd43];
	mov.u32 	%r1098, %r395;
$L__BB0_163:
	mul.wide.u32 	%rd208, %r1098, 48;
	add.s64 	%rd44, %rd6, %rd208;
	.pragma "used_bytes_mask 4095";
	ld.local.v4.f32 	{%f466, %f467, %f468, %f469}, [%rd44];
	sub.f32 	%f66, %f466, %f63;
	sub.f32 	%f67, %f467, %f64;
	sub.f32 	%f68, %f468, %f65;
	mul.f32 	%f470, %f67, %f67;
	fma.rn.f32 	%f471, %f66, %f66, %f470;
	fma.rn.f32 	%f472, %f68, %f68, %f471;
	sqrt.rn.f32 	%f69, %f472;
	setp.geu.f32 	%p143, %f69, 0f3F800000;
	@%p143 bra 	$L__BB0_192;
	fma.rn.f32 	%f475, %f69, 0f47435000, 0fC7435000;
	add.f32 	%f807, %f475, %f30;
	bra.uni 	$L__BB0_194;
$L__BB0_165:
	setp.lt.s32 	%p152, %r197, 2;
	mov.f64 	%fd32, 0d0000000000000000;
	@%p152 bra 	$L__BB0_182;
	add.s32 	%r384, %r197, -2;
	cvt.u16.u32 	%rs6, %r197;
	add.s64 	%rd41, %rd6, 192;
	mov.b32 	%r1100, 0;
	mov.f32 	%f816, 0f00000000;
	mov.b16 	%rs31, 0;
	mov.u16 	%rs32, %rs31;
$L__BB0_167:
	mov.u32 	%r1102, %r1100;
	not.b32 	%r893, %r1102;
	add.s32 	%r401, %r893, %r197;
	add.s32 	%r1100, %r1102, 1;
	setp.ge.s32 	%p153, %r1100, %r197;
	@%p153 bra 	$L__BB0_180;
	mul.wide.u32 	%rd213, %r1102, 48;
	add.s64 	%rd214, %rd6, %rd213;
	.pragma "used_bytes_mask 4095";
	ld.local.v4.f32 	{%f75, %f76, %f77, %f621}, [%rd214];
	sub.s32 	%r894, %r384, %r1102;
	setp.lt.u32 	%p154, %r894, 7;
	mov.u32 	%r1104, %r1100;
	@%p154 bra 	$L__BB0_172;
	and.b32  	%r895, %r401, -8;
	neg.s32 	%r1101, %r895;
	add.s64 	%rd235, %rd41, %rd213;
$L__BB0_170:
	.pragma "nounroll";
	.pragma "used_bytes_mask 4095";
	ld.local.v4.f32 	{%f622, %f623, %f624, %f625}, [%rd235+-144];
	sub.f32 	%f626, %f622, %f75;
	sub.f32 	%f627, %f623, %f76;
	sub.f32 	%f628, %f624, %f77;
	mul.f32 	%f629, %f627, %f627;
	fma.rn.f32 	%f630, %f626, %f626, %f629;
	fma.rn.f32 	%f631, %f628, %f628, %f630;
	sqrt.rn.f32 	%f632, %f631;
	add.f32 	%f633, %f816, %f632;
	.pragma "used_bytes_mask 4095";
	ld.local.v4.f32 	{%f634, %f635, %f636, %f637}, [%rd235+-96];
	sub.f32 	%f638, %f634, %f75;
	sub.f32 	%f639, %f635, %f76;
	sub.f32 	%f640, %f636, %f77;
	mul.f32 	%f641, %f639, %f639;
	fma.rn.f32 	%f642, %f638, %f638, %f641;
	fma.rn.f32 	%f643, %f640, %f640, %f642;
	sqrt.rn.f32 	%f644, %f643;
	add.f32 	%f645, %f633, %f644;
	.pragma "used_bytes_mask 4095";
	ld.local.v4.f32 	{%f646, %f647, %f648, %f649}, [%rd235+-48];
	sub.f32 	%f650, %f646, %f75;
	sub.f32 	%f651, %f647, %f76;
	sub.f32 	%f652, %f648, %f77;
	mul.f32 	%f653, %f651, %f651;
	fma.rn.f32 	%f654, %f650, %f650, %f653;
	fma.rn.f32 	%f655, %f652, %f652, %f654;
	sqrt.rn.f32 	%f656, %f655;
	add.f32 	%f657, %f645, %f656;
	.pragma "used_bytes_mask 4095";
	ld.local.v4.f32 	{%f658, %f659, %f660, %f661}, [%rd235];
	sub.f32 	%f662, %f658, %f75;
	sub.f32 	%f663, %f659, %f76;
	sub.f32 	%f664, %f660, %f77;
	mul.f32 	%f665, %f663, %f663;
	fma.rn.f32 	%f666, %f662, %f662, %f665;
	fma.rn.f32 	%f667, %f664, %f664, %f666;
	sqrt.rn.f32 	%f668, %f667;
	add.f32 	%f669, %f657, %f668;
	.pragma "used_bytes_mask 4095";
	ld.local.v4.f32 	{%f670, %f671, %f672, %f673}, [%rd235+48];
	sub.f32 	%f674, %f670, %f75;
	sub.f32 	%f675, %f671, %f76;
	sub.f32 	%f676, %f672, %f77;
	mul.f32 	%f677, %f675, %f675;
	fma.rn.f32 	%f678, %f674, %f674, %f677;
	fma.rn.f32 	%f679, %f676, %f676, %f678;
	sqrt.rn.f32 	%f680, %f679;
	add.f32 	%f681, %f669, %f680;
	.pragma "used_bytes_mask 4095";
	ld.local.v4.f32 	{%f682, %f683, %f684, %f685}, [%rd235+96];
	sub.f32 	%f686, %f682, %f75;
	sub.f32 	%f687, %f683, %f76;
	sub.f32 	%f688, %f684, %f77;
	mul.f32 	%f689, %f687, %f687;
	fma.rn.f32 	%f690, %f686, %f686, %f689;
	fma.rn.f32 	%f691, %f688, %f688, %f690;
	sqrt.rn.f32 	%f692, %f691;
	add.f32 	%f693, %f681, %f692;
	.pragma "used_bytes_mask 4095";
	ld.local.v4.f32 	{%f694, %f695, %f696, %f697}, [%rd235+144];
	sub.f32 	%f698, %f694, %f75;
	sub.f32 	%f699, %f695, %f76;
	sub.f32 	%f700, %f696, %f77;
	mul.f32 	%f701, %f699, %f699;
	fma.rn.f32 	%f702, %f698, %f698, %f701;
	fma.rn.f32 	%f703, %f700, %f700, %f702;
	sqrt.rn.f32 	%f704, %f703;
	add.f32 	%f705, %f693, %f704;
	.pragma "used_bytes_mask 4095";
	ld.local.v4.f32 	{%f706, %f707, %f708, %f709}, [%rd235+192];
	sub.f32 	%f710, %f706, %f75;
	sub.f32 	%f711, %f707, %f76;
	sub.f32 	%f712, %f708, %f77;
	mul.f32 	%f713, %f711, %f711;
	fma.rn.f32 	%f714, %f710, %f710, %f713;
	fma.rn.f32 	%f715, %f712, %f712, %f714;
	sqrt.rn.f32 	%f716, %f715;
	add.f32 	%f816, %f705, %f716;
	add.s32 	%r1102, %r1102, 8;
	add.s32 	%r1101, %r1101, 8;
	add.s64 	%rd235, %rd235, 384;
	setp.ne.s32 	%p155, %r1101, 0;
	@%p155 bra 	$L__BB0_170;
	add.s32 	%r1104, %r1102, 1;
$L__BB0_172:
	and.b32  	%r896, %r401, 7;
	setp.eq.s32 	%p156, %r896, 0;
	@%p156 bra 	$L__BB0_180;
	not.b16 	%rs24, %rs32;
	add.s16 	%rs25, %rs24, %rs6;
	cvt.u32.u16 	%r897, %rs25;
	and.b32  	%r410, %r897, 7;
	add.s32 	%r898, %r410, -1;
	setp.lt.u32 	%p157, %r898, 3;
	@%p157 bra 	$L__BB0_175;
	mul.wide.u32 	%rd216, %r1104, 48;
	add.s64 	%rd217, %rd6, %rd216;
	.pragma "used_bytes_mask 4095";
	ld.local.v4.f32 	{%f718, %f719, %f720, %f721}, [%rd217];
	sub.f32 	%f722, %f718, %f75;
	sub.f32 	%f723, %f719, %f76;
	sub.f32 	%f724, %f720, %f77;
	mul.f32 	%f725, %f723, %f723;
	fma.rn.f32 	%f726, %f722, %f722, %f725;
	fma.rn.f32 	%f727, %f724, %f724, %f726;
	sqrt.rn.f32 	%f728, %f727;
	add.f32 	%f729, %f816, %f728;
	ld.local.f32 	%f730, [%rd217+48];
	sub.f32 	%f731, %f730, %f75;
	ld.local.f32 	%f732, [%rd217+52];
	sub.f32 	%f733, %f732, %f76;
	ld.local.f32 	%f734, [%rd217+56];
	sub.f32 	%f735, %f734, %f77;
	mul.f32 	%f736, %f733, %f733;
	fma.rn.f32 	%f737, %f731, %f731, %f736;
	fma.rn.f32 	%f738, %f735, %f735, %f737;
	sqrt.rn.f32 	%f739, %f738;
	add.f32 	%f740, %f729, %f739;
	ld.local.f32 	%f741, [%rd217+96];
	sub.f32 	%f742, %f741, %f75;
	ld.local.f32 	%f743, [%rd217+100];
	sub.f32 	%f744, %f743, %f76;
	ld.local.f32 	%f745, [%rd217+104];
	sub.f32 	%f746, %f745, %f77;
	mul.f32 	%f747, %f744, %f744;
	fma.rn.f32 	%f748, %f742, %f742, %f747;
	fma.rn.f32 	%f749, %f746, %f746, %f748;
	sqrt.rn.f32 	%f750, %f749;
	add.f32 	%f751, %f740, %f750;
	ld.local.f32 	%f752, [%rd217+144];
	sub.f32 	%f753, %f752, %f75;
	ld.local.f32 	%f754, [%rd217+148];
	sub.f32 	%f755, %f754, %f76;
	ld.local.f32 	%f756, [%rd217+152];
	sub.f32 	%f757, %f756, %f77;
	mul.f32 	%f758, %f755, %f755;
	fma.rn.f32 	%f759, %f753, %f753, %f758;
	fma.rn.f32 	%f760, %f757, %f757, %f759;
	sqrt.rn.f32 	%f761, %f760;
	add.f32 	%f816, %f751, %f761;
	add.s32 	%r1104, %r1104, 4;
$L__BB0_175:
	and.b32  	%r899, %r410, 3;
	setp.eq.s32 	%p158, %r899, 0;
	@%p158 bra 	$L__BB0_180;
	xor.b16  	%rs26, %rs31, 3;
	add.s16 	%rs10, %rs26, %rs6;
	and.b16  	%rs27, %rs10, 3;
	setp.eq.s16 	%p159, %rs27, 1;
	@%p159 bra 	$L__BB0_178;
	mul.wide.u32 	%rd218, %r1104, 48;
	add.s64 	%rd219, %rd6, %rd218;
	.pragma "used_bytes_mask 4095";
	ld.local.v4.f32 	{%f763, %f764, %f765, %f766}, [%rd219];
	sub.f32 	%f767, %f763, %f75;
	sub.f32 	%f768, %f764, %f76;
	sub.f32 	%f769, %f765, %f77;
	mul.f32 	%f770, %f768, %f768;
	fma.rn.f32 	%f771, %f767, %f767, %f770;
	fma.rn.f32 	%f772, %f769, %f769, %f771;
	sqrt.rn.f32 	%f773, %f772;
	add.f32 	%f774, %f816, %f773;
	ld.local.f32 	%f775, [%rd219+48];
	sub.f32 	%f776, %f775, %f75;
	ld.local.f32 	%f777, [%rd219+52];
	sub.f32 	%f778, %f777, %f76;
	ld.local.f32 	%f779, [%rd219+56];
	sub.f32 	%f780, %f779, %f77;
	mul.f32 	%f781, %f778, %f778;
	fma.rn.f32 	%f782, %f776, %f776, %f781;
	fma.rn.f32 	%f783, %f780, %f780, %f782;
	sqrt.rn.f32 	%f784, %f783;
	add.f32 	%f816, %f774, %f784;
	add.s32 	%r1104, %r1104, 2;
$L__BB0_178:
	and.b16  	%rs28, %rs10, 1;
	setp.eq.b16 	%p160, %rs28, 1;
	not.pred 	%p161, %p160;
	@%p161 bra 	$L__BB0_180;
	mul.wide.u32 	%rd220, %r1104, 48;
	add.s64 	%rd221, %rd6, %rd220;
	.pragma "used_bytes_mask 4095";
	ld.local.v4.f32 	{%f785, %f786, %f787, %f788}, [%rd221];
	sub.f32 	%f789, %f785, %f75;
	sub.f32 	%f790, %f786, %f76;
	sub.f32 	%f791, %f787, %f77;
	mul.f32 	%f792, %f790, %f790;
	fma.rn.f32 	%f793, %f789, %f789, %f792;
	fma.rn.f32 	%f794, %f791, %f791, %f793;
	sqrt.rn.f32 	%f795, %f794;
	add.f32 	%f816, %f816, %f795;
$L__BB0_180:
	setp.ne.s32 	%p162, %r1100, %r309;
	add.s16 	%rs32, %rs32, 1;
	add.s16 	%rs31, %rs31, 1;
	@%p162 bra 	$L__BB0_167;
	cvt.f64.f32 	%fd32, %f816;
$L__BB0_182:
	ld.param.u64 	%rd222, [_Z22set_initial_conditionsPiP17curandStateXORWOW_param_0];
	cvta.to.global.u64 	%rd50, %rd222;
	setp.geu.f64 	%p163, %fd32, 0d4030B33333333333;
	@%p163 bra 	$L__BB0_196;
	atom.global.add.u32 	%r902, [%rd50+4], 1;
	bra.uni 	$L__BB0_199;
$L__BB0_184:
	setp.lt.s32 	%p147, %r197, 1;
	@%p147 bra 	$L__BB0_191;
	setp.lt.s32 	%p148, %r197, 2;
	mov.b64 	%rd234, 0;
	@%p148 bra 	$L__BB0_189;
	mov.b32 	%r1099, 0;
$L__BB0_187:
	mul.wide.u32 	%rd210, %r1099, 48;
	add.s64 	%rd211, %rd6, %rd210;
	ld.local.v4.f32 	{%f494, %f495, %f496, %f497}, [%rd211];
	mul.f32 	%f498, %f495, %f495;
	fma.rn.f32 	%f499, %f494, %f494, %f498;
	fma.rn.f32 	%f500, %f496, %f496, %f499;
	sqrt.rn.f32 	%f501, %f500;
	mul.f32 	%f502, %f30, 0f3DCCCCCD;
	mul.f32 	%f503, %f502, %f494;
	div.rn.f32 	%f504, %f503, %f501;
	ld.local.v4.f32 	{%f505, %f506, %f507, %f508}, [%rd211+16];
	sub.f32 	%f509, %f508, %f504;
	mul.f32 	%f510, %f502, %f495;
	div.rn.f32 	%f511, %f510, %f501;
	ld.local.v2.f32 	{%f512, %f513}, [%rd211+32];
	sub.f32 	%f514, %f512, %f511;
	mul.f32 	%f515, %f502, %f496;
	div.rn.f32 	%f516, %f515, %f501;
	sub.f32 	%f517, %f513, %f516;
	st.local.v2.f32 	[%rd211+32], {%f514, %f517};
	mul.f32 	%f518, %f505, %f34;
	sub.f32 	%f519, %f509, %f518;
	mul.f32 	%f520, %f33, %f519;
	div.rn.f32 	%f521, %f520, %f497;
	add.f32 	%f522, %f505, %f521;
	mul.f32 	%f523, %f506, %f34;
	sub.f32 	%f524, %f514, %f523;
	mul.f32 	%f525, %f33, %f524;
	div.rn.f32 	%f526, %f525, %f497;
	add.f32 	%f527, %f506, %f526;
	mul.f32 	%f528, %f507, %f34;
	sub.f32 	%f529, %f517, %f528;
	mul.f32 	%f530, %f33, %f529;
	div.rn.f32 	%f531, %f530, %f497;
	add.f32 	%f532, %f507, %f531;
	st.local.v4.f32 	[%rd211+16], {%f522, %f527, %f532, %f509};
	fma.rn.f32 	%f533, %f522, %f33, %f494;
	fma.rn.f32 	%f534, %f33, %f527, %f495;
	fma.rn.f32 	%f535, %f33, %f532, %f496;
	st.local.v4.f32 	[%rd211], {%f533, %f534, %f535, %f497};
	ld.local.v4.f32 	{%f536, %f537, %f538, %f539}, [%rd211+48];
	mul.f32 	%f540, %f537, %f537;
	fma.rn.f32 	%f541, %f536, %f536, %f540;
	fma.rn.f32 	%f542, %f538, %f538, %f541;
	sqrt.rn.f32 	%f543, %f542;
	mul.f32 	%f544, %f502, %f536;
	div.rn.f32 	%f545, %f544, %f543;
	ld.local.v4.f32 	{%f546, %f547, %f548, %f549}, [%rd211+64];
	sub.f32 	%f550, %f549, %f545;
	mul.f32 	%f551, %f502, %f537;
	div.rn.f32 	%f552, %f551, %f543;
	ld.local.v2.f32 	{%f553, %f554}, [%rd211+80];
	sub.f32 	%f555, %f553, %f552;
	mul.f32 	%f556, %f502, %f538;
	div.rn.f32 	%f557, %f556, %f543;
	sub.f32 	%f558, %f554, %f557;
	st.local.v2.f32 	[%rd211+80], {%f555, %f558};
	mul.f32 	%f559, %f546, %f34;
	sub.f32 	%f560, %f550, %f559;
	mul.f32 	%f561, %f33, %f560;
	div.rn.f32 	%f562, %f561, %f539;
	add.f32 	%f563, %f546, %f562;
	mul.f32 	%f564, %f547, %f34;
	sub.f32 	%f565, %f555, %f564;
	mul.f32 	%f566, %f33, %f565;
	div.rn.f32 	%f567, %f566, %f539;
	add.f32 	%f568, %f547, %f567;
	mul.f32 	%f569, %f548, %f34;
	sub.f32 	%f570, %f558, %f569;
	mul.f32 	%f571, %f33, %f570;
	div.rn.f32 	%f572, %f571, %f539;
	add.f32 	%f573, %f548, %f572;
	st.local.v4.f32 	[%rd211+64], {%f563, %f568, %f573, %f550};
	fma.rn.f32 	%f574, %f563, %f33, %f536;
	fma.rn.f32 	%f575, %f33, %f568, %f537;
	fma.rn.f32 	%f576, %f33, %f573, %f538;
	st.local.v4.f32 	[%rd211+48], {%f574, %f575, %f576, %f539};
	add.s32 	%r1099, %r1099, 2;
	setp.ne.s32 	%p149, %r1099, %r313;
	@%p149 bra 	$L__BB0_187;
	cvt.u64.u32 	%rd234, %r313;
$L__BB0_189:
	setp.eq.s32 	%p150, %r312, 0;
	@%p150 bra 	$L__BB0_191;
	mad.lo.s64 	%rd212, %rd234, 48, %rd6;
	ld.local.v4.f32 	{%f577, %f578, %f579, %f580}, [%rd212];
	mul.f32 	%f581, %f578, %f578;
	fma.rn.f32 	%f582, %f577, %f577, %f581;
	fma.rn.f32 	%f583, %f579, %f579, %f582;
	sqrt.rn.f32 	%f584, %f583;
	mul.f32 	%f585, %f30, 0f3DCCCCCD;
	mul.f32 	%f586, %f585, %f577;
	div.rn.f32 	%f587, %f586, %f584;
	ld.local.v4.f32 	{%f588, %f589, %f590, %f591}, [%rd212+16];
	sub.f32 	%f592, %f591, %f587;
	mul.f32 	%f593, %f585, %f578;
	div.rn.f32 	%f594, %f593, %f584;
	ld.local.v2.f32 	{%f595, %f596}, [%rd212+32];
	sub.f32 	%f597, %f595, %f594;
	mul.f32 	%f598, %f585, %f579;
	div.rn.f32 	%f599, %f598, %f584;
	sub.f32 	%f600, %f596, %f599;
	st.local.v2.f32 	[%rd212+32], {%f597, %f600};
	mul.f32 	%f601, %f588, %f34;
	sub.f32 	%f602, %f592, %f601;
	mul.f32 	%f603, %f33, %f602;
	div.rn.f32 	%f604, %f603, %f580;
	add.f32 	%f605, %f588, %f604;
	mul.f32 	%f606, %f589, %f34;
	sub.f32 	%f607, %f597, %f606;
	mul.f32 	%f608, %f33, %f607;
	div.rn.f32 	%f609, %f608, %f580;
	add.f32 	%f610, %f589, %f609;
	mul.f32 	%f611, %f590, %f34;
	sub.f32 	%f612, %f600, %f611;
	mul.f32 	%f613, %f33, %f612;
	div.rn.f32 	%f614, %f613, %f580;
	add.f32 	%f615, %f590, %f614;
	st.local.v4.f32 	[%rd212+16], {%f605, %f610, %f615, %f592};
	fma.rn.f32 	%f616, %f605, %f33, %f577;
	fma.rn.f32 	%f617, %f33, %f610, %f578;
	fma.rn.f32 	%f618, %f33, %f615, %f579;
	st.local.v4.f32 	[%rd212], {%f616, %f617, %f618, %f580};
$L__BB0_191:
	add.f32 	%f806, %f806, 0f38D1B717;
	setp.lt.f32 	%p151, %f806, 0f41C80000;
	@%p151 bra 	$L__BB0_145;
	bra.uni 	$L__BB0_165;
$L__BB0_192:
	setp.geu.f32 	%p144, %f69, 0f3F8A3D71;
	mov.f32 	%f807, 0f00000000;
	@%p144 bra 	$L__BB0_194;
	mul.f32 	%f474, %f69, %f31;
	sub.f32 	%f807, %f32, %f474;
$L__BB0_194:
	ld.local.f32 	%f476, [%rd43+28];
	mul.f32 	%f477, %f66, %f807;
	div.rn.f32 	%f478, %f477, %f69;
	add.f32 	%f479, %f476, %f478;
	ld.local.v2.f32 	{%f480, %f481}, [%rd43+32];
	mul.f32 	%f482, %f67, %f807;
	div.rn.f32 	%f483, %f482, %f69;
	add.f32 	%f484, %f480, %f483;
	mul.f32 	%f485, %f68, %f807;
	div.rn.f32 	%f486, %f485, %f69;
	add.f32 	%f487, %f486, %f481;
	st.local.f32 	[%rd43+28], %f479;
	st.local.v2.f32 	[%rd43+32], {%f484, %f487};
	ld.local.f32 	%f488, [%rd44+28];
	sub.f32 	%f489, %f488, %f478;
	ld.local.v2.f32 	{%f490, %f491}, [%rd44+32];
	sub.f32 	%f492, %f490, %f483;
	sub.f32 	%f493, %f491, %f486;
	st.local.f32 	[%rd44+28], %f489;
	st.local.v2.f32 	[%rd44+32], {%f492, %f493};
	add.s32 	%r1098, %r1098, 1;
	setp.lt.s32 	%p145, %r1098, %r197;
	@%p145 bra 	$L__BB0_163;
$L__BB0_195:
	setp.eq.s32 	%p146, %r395, %r309;
	mov.u32 	%r1097, %r395;
	@%p146 bra 	$L__BB0_184;
	bra.uni 	$L__BB0_161;
$L__BB0_196:
	setp.leu.f64 	%p164, %fd32, 0d4030E66666666666;
	@%p164 bra 	$L__BB0_198;
	atom.global.add.u32 	%r901, [%rd50+8], 1;
	bra.uni 	$L__BB0_199;
$L__BB0_198:
	atom.global.add.u32 	%r900, [%rd50], 1;
$L__BB0_199:
	ret;

}


// ===== COMPILED SASS (sm_100) =====

	.target	sm_100

	.elftype	@"ET_EXEC"


//--------------------- .note.nv.tkinfo           --------------------------
	.section	.note.nv.tkinfo,"",@"SHT_NOTE"
	.sectionflags	@"SHF_NOTE_NV_TKINFO"
	.tkinfo
        /*0018*/ 	.word	0x00000002
        /*0030*/ 	.string	""
        /*0030*/ 	.string	"ptxas"
        /*0030*/ 	.string	"Cuda compilation tools, release 13.0, V13.0.88"
        /*0030*/ 	.string	"Build cuda_13.0.r13.0/compiler.36424714_0"
        /*0030*/ 	.string	"-arch sm_100 -m 64 "



//--------------------- .note.nv.cuinfo           --------------------------
	.section	.note.nv.cuinfo,"",@"SHT_NOTE"
	.sectionflags	@"SHF_NOTE_NV_CUINFO"
        /*0018*/ 	.short	0x0002
        /*001a*/ 	.short	0x0064
        /*001c*/ 	.short	0x0082
	.zero		2


//--------------------- .nv.info                  --------------------------
	.section	.nv.info,"",@"SHT_CUDA_INFO"
	.align	4


	//----- nvinfo : EIATTR_REGCOUNT
	.align		4
        /*0000*/ 	.byte	0x04, 0x2f
        /*0002*/ 	.short	(.L_17 - .L_16)
	.align		4
.L_16:
        /*0004*/ 	.word	index@(_Z22set_initial_conditionsPiP17curandStateXORWOW)
        /*0008*/ 	.word	0x00000020


	//----- nvinfo : EIATTR_FRAME_SIZE
	.align		4
.L_17:
        /*000c*/ 	.byte	0x04, 0x11
        /*000e*/ 	.short	(.L_19 - .L_18)
	.align		4
.L_18:
        /*0010*/ 	.word	index@($__internal_1_$__cuda_sm3x_div_rn_noftz_f32_slowpath)
        /*0014*/ 	.word	0x00000140


	//----- nvinfo : EIATTR_FRAME_SIZE
	.align		4
.L_19:
        /*0018*/ 	.byte	0x04, 0x11
        /*001a*/ 	.short	(.L_21 - .L_20)
	.align		4
.L_20:
        /*001c*/ 	.word	index@($__internal_0_$__cuda_sm20_sqrt_rn_f32_slowpath)
        /*0020*/ 	.word	0x00000140


	//----- nvinfo : EIATTR_FRAME_SIZE
	.align		4
.L_21:
        /*0024*/ 	.byte	0x04, 0x11
        /*0026*/ 	.short	(.L_23 - .L_22)
	.align		4
.L_22:
        /*0028*/ 	.word	index@(_Z22set_initial_conditionsPiP17curandStateXORWOW)
        /*002c*/ 	.word	0x00000140


	//----- nvinfo : EIATTR_MIN_STACK_SIZE
	.align		4
.L_23:
        /*0030*/ 	.byte	0x04, 0x12
        /*0032*/ 	.short	(.L_25 - .L_24)
	.align		4
.L_24:
        /*0034*/ 	.word	index@(_Z22set_initial_conditionsPiP17curandStateXORWOW)
        /*0038*/ 	.word	0x00000140
.L_25:


//--------------------- .nv.compat                --------------------------
	.section	.nv.compat,"",@"SHT_CUDA_COMPAT_INFO"
	.align	4
        /*0000*/ 	.byte	0x02, 0x09, 0x00, 0x00, 0x02, 0x02, 0x01, 0x00, 0x02, 0x05, 0x05, 0x00, 0x03, 0x07, 0x01, 0x01
        /*0010*/ 	.byte	0x02, 0x03, 0x00, 0x00, 0x02, 0x06, 0x01, 0x00, 0x04, 0x0b, 0x08, 0x00, 0x01, 0x00, 0x00, 0x00
        /*0020*/ 	.byte	0x00, 0x00, 0x00, 0x00


//--------------------- .nv.info._Z22set_initial_conditionsPiP17curandStateXORWOW --------------------------
	.section	.nv.info._Z22set_initial_conditionsPiP17curandStateXORWOW,"",@"SHT_CUDA_INFO"
	.sectionflags	@""
	.align	4


	//----- nvinfo : EIATTR_CUDA_API_VERSION
	.align		4
        /*0000*/ 	.byte	0x04, 0x37
        /*0002*/ 	.short	(.L_27 - .L_26)
.L_26:
        /*0004*/ 	.word	0x00000082


	//----- nvinfo : EIATTR_KPARAM_INFO
	.align		4
.L_27:
        /*0008*/ 	.byte	0x04, 0x17
        /*000a*/ 	.short	(.L_29 - .L_28)
.L_28:
        /*000c*/ 	.word	0x00000000
        /*0010*/ 	.short	0x0001
        /*0012*/ 	.short	0x0008
        /*0014*/ 	.byte	0x00, 0xf5, 0x21, 0x00


	//----- nvinfo : EIATTR_KPARAM_INFO
	.align		4
.L_29:
        /*0018*/ 	.byte	0x04, 0x17
        /*001a*/ 	.short	(.L_31 - .L_30)
.L_30:
        /*001c*/ 	.word	0x00000000
        /*0020*/ 	.short	0x0000
        /*0022*/ 	.short	0x0000
        /*0024*/ 	.byte	0x00, 0xf5, 0x21, 0x00


	//----- nvinfo : EIATTR_SPARSE_MMA_MASK
	.align		4
.L_31:
        /*0028*/ 	.byte	0x03, 0x50
        /*002a*/ 	.short	0x0000


	//----- nvinfo : EIATTR_MAXREG_COUNT
	.align		4
        /*002c*/ 	.byte	0x03, 0x1b
        /*002e*/ 	.short	0x00ff


	//----- nvinfo : EIATTR_MERCURY_ISA_VERSION
	.align		4
        /*0030*/ 	.byte	0x03, 0x5f
        /*0032*/ 	.short	0x0101


	//----- nvinfo : EIATTR_INT_WARP_WIDE_INSTR_OFFSETS
	.align		4
        /*0034*/ 	.byte	0x04, 0x31
        /*0036*/ 	.short	(.L_33 - .L_32)


	//   ....[0]....
.L_32:
        /*0038*/ 	.word	0x0000a3e0


	//   ....[1]....
        /*003c*/ 	.word	0x0000a490


	//   ....[2]....
        /*0040*/ 	.word	0x0000a510


	//----- nvinfo : EIATTR_VRC_CTA_INIT_COUNT
	.align		4
.L_33:
        /*0044*/ 	.byte	0x02, 0x4a
	.zero		1
	.zero		1


	//----- nvinfo : EIATTR_EXIT_INSTR_OFFSETS
	.align		4
        /*0048*/ 	.byte	0x04, 0x1c
        /*004a*/ 	.short	(.L_35 - .L_34)


	//   ....[0]....
.L_34:
        /*004c*/ 	.word	0x0000a430


	//   ....[1]....
        /*0050*/ 	.word	0x0000a4e0


	//   ....[2]....
        /*0054*/ 	.word	0x0000a560


	//----- nvinfo : EIATTR_CRS_STACK_SIZE
	.align		4
.L_35:
        /*0058*/ 	.byte	0x04, 0x1e
        /*005a*/ 	.short	(.L_37 - .L_36)
.L_36:
        /*005c*/ 	.word	0x00000000


	//----- nvinfo : EIATTR_CBANK_PARAM_SIZE
	.align		4
.L_37:
        /*0060*/ 	.byte	0x03, 0x19
        /*0062*/ 	.short	0x0010


	//----- nvinfo : EIATTR_PARAM_CBANK
	.align		4
        /*0064*/ 	.byte	0x04, 0x0a
        /*0066*/ 	.short	(.L_39 - .L_38)
	.align		4
.L_38:
        /*0068*/ 	.word	index@(.nv.constant0._Z22set_initial_conditionsPiP17curandStateXORWOW)
        /*006c*/ 	.short	0x0380
        /*006e*/ 	.short	0x0010


	//----- nvinfo : EIATTR_SW_WAR
	.align		4
.L_39:
        /*0070*/ 	.byte	0x04, 0x36
        /*0072*/ 	.short	(.L_41 - .L_40)
.L_40:
        /*0074*/ 	.word	0x00000008
.L_41:


//--------------------- .nv.callgraph             --------------------------
	.section	.nv.callgraph,"",@"SHT_CUDA_CALLGRAPH"
	.align	4
	.sectionentsize	8
	.align		4
        /*0000*/ 	.word	0x00000000
	.align		4
        /*0004*/ 	.word	0xffffffff
	.align		4
        /*0008*/ 	.word	0x00000000
	.align		4
        /*000c*/ 	.word	0xfffffffe
	.align		4
        /*0010*/ 	.word	0x00000000
	.align		4
        /*0014*/ 	.word	0xfffffffd
	.align		4
        /*0018*/ 	.word	0x00000000
	.align		4
        /*001c*/ 	.word	0xfffffffc


//--------------------- .nv.constant4             --------------------------
	.section	.nv.constant4,"a",@progbits
	.align	8
	.align		8
.nv.constant4:
        /*0000*/ 	.dword	precalc_xorwow_matrix
	.align		8
        /*0008*/ 	.dword	precalc_xorwow_offset_matrix
	.align		8
        /*0010*/ 	.dword	mrg32k3aM1
	.align		8
        /*0018*/ 	.dword	mrg32k3aM2
	.align		8
        /*0020*/ 	.dword	mrg32k3aM1SubSeq
	.align		8
        /*0028*/ 	.dword	mrg32k3aM2SubSeq
	.align		8
        /*0030*/ 	.dword	mrg32k3aM1Seq
	.align		8
        /*0038*/ 	.dword	mrg32k3aM2Seq
	.align		8
        /*0040*/ 	.dword	__cudart_i2opi_f


//--------------------- .nv.constant3             --------------------------
	.section	.nv.constant3,"a",@progbits
	.align	8
.nv.constant3:
	.type		__cr_lgamma_table,@object
	.size		__cr_lgamma_table,(g_drag - __cr_lgamma_table)
__cr_lgamma_table:
        /*0000*/ 	.byte	0x00, 0x00, 0x00, 0x00, 0x00, 0x00, 0x00, 0x00, 0x00, 0x00, 0x00, 0x00, 0x00, 0x00, 0x00, 0x00
        /*0010*/ 	.byte	0xef, 0x39, 0xfa, 0xfe, 0x42, 0x2e, 0xe6, 0x3f, 0x02, 0x20, 0x2a, 0xfa, 0x0b, 0xab, 0xfc, 0x3f
        /*0020*/ 	.byte	0xf9, 0x2c, 0x92, 0x7c, 0xa7, 0x6c, 0x09, 0x40, 0xc9, 0x79, 0x44, 0x3c, 0x64, 0x26, 0x13, 0x40
        /*0030*/ 	.byte	0xca, 0x01, 0xcf, 0x3a, 0x27, 0x51, 0x1a, 0x40, 0x30, 0xcc, 0x2d, 0xf3, 0xe1, 0x0c, 0x21, 0x40
        /*0040*/ 	.byte	0x0d, 0xb7, 0xfc, 0x82, 0x8e, 0x35, 0x25, 0x40
	.type		g_drag,@object
	.size		g_drag,(g_max_attraction - g_drag)
g_drag:
        /*0048*/ 	.byte	0x42, 0x1d, 0x74, 0x41
	.type		g_max_attraction,@object
	.size		g_max_attraction,(DT - g_max_attraction)
g_max_attraction:
        /*004c*/ 	.byte	0x00, 0x40, 0xbc, 0x43
	.type		DT,@object
	.size		DT,(MASS - DT)
DT:
        /*0050*/ 	.byte	0x17, 0xb7, 0xd1, 0x38
	.type		MASS,@object
	.size		MASS,(MAX_INITIAL_VELOCITY - MASS)
MASS:
        /*0054*/ 	.byte	0x00, 0x00, 0x80, 0x3f
	.type		MAX_INITIAL_VELOCITY,@object
	.size		MAX_INITIAL_VELOCITY,(NUMBER_OF_BODIES - MAX_INITIAL_VELOCITY)
MAX_INITIAL_VELOCITY:
        /*0058*/ 	.byte	0x00, 0x00, 0x80, 0x3f
	.type		NUMBER_OF_BODIES,@object
	.size		NUMBER_OF_BODIES,(.L_14 - NUMBER_OF_BODIES)
NUMBER_OF_BODIES:
        /*005c*/ 	.byte	0x06, 0x00, 0x00, 0x00
.L_14:


//--------------------- .text._Z22set_initial_conditionsPiP17curandStateXORWOW --------------------------
	.section	.text._Z22set_initial_conditionsPiP17curandStateXORWOW,"ax",@progbits
	.align	128
        .global         _Z22set_initial_conditionsPiP17curandStateXORWOW
        .type           _Z22set_initial_conditionsPiP17curandStateXORWOW,@function
        .size           _Z22set_initial_conditionsPiP17curandStateXORWOW,(.L_x_244 - _Z22set_initial_conditionsPiP17curandStateXORWOW)
        .other          _Z22set_initial_conditionsPiP17curandStateXORWOW,@"STO_CUDA_ENTRY STV_DEFAULT"
_Z22set_initial_conditionsPiP17curandStateXORWOW:
.text._Z22set_initial_conditionsPiP17curandStateXORWOW:
[----:B------:R-:W0:Y:S01]  /*0000*/  LDC R1, c[0x0][0x37c] ;  /* 0x0000df00ff017b82 */ /* 0x000e220000000800 */
[----:B------:R-:W1:Y:S07]  /*0010*/  S2R R11, SR_TID.X ;  /* 0x00000000000b7919 */ /* 0x000e6e0000002100 */
[----:B------:R-:W1:Y:S01]  /*0020*/  S2UR UR4, SR_CTAID.X ;  /* 0x00000000000479c3 */ /* 0x000e620000002500 */
[----:B------:R-:W2:Y:S01]  /*0030*/  LDCU.64 UR10, c[0x0][0x358] ;  /* 0x00006b00ff0a77ac */ /* 0x000ea20008000a00 */
[----:B------:R-:W-:-:S02]  /*0040*/  HFMA2 R3, -RZ, RZ, 447.25, -0.22021484375 ;  /* 0x5efdb30cff037431 */ /* 0x000fc400000001ff */
[----:B------:R-:W-:Y:S02]  /*0050*/  IMAD.MOV.U32 R2, RZ, RZ, 0x3198c20f ;  /* 0x3198c20fff027424 */ /* 0x000fe400078e00ff */
[----:B------:R-:W-:Y:S02]  /*0060*/  HFMA2 R13, -RZ, RZ, 127.625, 0.019775390625 ;  /* 0x57fa2510ff0d7431 */ /* 0x000fe400000001ff */
[----:B------:R-:W-:Y:S01]  /*0070*/  IMAD.MOV.U32 R8, RZ, RZ, 0x423bb012 ;  /* 0x423bb012ff087424 */ /* 0x000fe200078e00ff */
[----:B------:R-:W-:Y:S01]  /*0080*/  MOV R9, 0xf8a42704 ;  /* 0xf8a4270400097802 */ /* 0x000fe20000000f00 */
[----:B------:R-:W-:Y:S01]  /*0090*/  IMAD.MOV.U32 R12, RZ, RZ, -0x23270784 ;  /* 0xdcd8f87cff0c7424 */ /* 0x000fe200078e00ff */
[----:B------:R-:W1:Y:S01]  /*00a0*/  LDC R0, c[0x0][0x360] ;  /* 0x0000d800ff007b82 */ /* 0x000e620000000800 */
[----:B0-----:R-:W-:Y:S01]  /*00b0*/  IADD3 R1, PT, PT, R1, -0x140, RZ ;  /* 0xfffffec001017810 */ /* 0x001fe20007ffe0ff */
[----:B------:R-:W-:Y:S01]  /*00c0*/  BSSY.RECONVERGENT B0, `(.L_x_0) ;  /* 0x00000e5000007945 */ /* 0x000fe20003800200 */
[----:B------:R-:W-:-:S02]  /*00d0*/  HFMA2 R5, -RZ, RZ, 127.625, 0.019775390625 ;  /* 0x57fa2510ff057431 */ /* 0x000fc400000001ff */
[----:B------:R-:W-:Y:S01]  /*00e0*/  IMAD.MOV.U32 R25, RZ, RZ, 0x5efdb30c ;  /* 0x5efdb30cff197424 */ /* 0x000fe200078e00ff */
[C---:B------:R-:W-:Y:S01]  /*00f0*/  R2UR UR14, R1.reuse ;  /* 0x00000000010e72ca */ /* 0x040fe200000e0000 */
[----:B------:R-:W-:Y:S01]  /*0100*/  IMAD.MOV.U32 R6, RZ, RZ, 0x423bb012 ;  /* 0x423bb012ff067424 */ /* 0x000fe200078e00ff */
[C---:B------:R-:W-:Y:S01]  /*0110*/  R2UR UR6, R1.reuse ;  /* 0x00000000010672ca */ /* 0x040fe200000e0000 */
[----:B------:R-:W0:Y:S01]  /*0120*/  LDC.64 R26, c[0x0][0x388] ;  /* 0x0000e200ff1a7b82 */ /* 0x000e220000000a00 */
[----:B------:R-:W-:Y:S01]  /*0130*/  R2UR UR5, R1 ;  /* 0x00000000010572ca */ /* 0x000fe200000e0000 */
[----:B------:R-:W-:Y:S01]  /*0140*/  IMAD.MOV.U32 R4, RZ, RZ, -0x23270784 ;  /* 0xdcd8f87cff047424 */ /* 0x000fe200078e00ff */
[----:B------:R-:W-:Y:S01]  /*0150*/  MOV R7, 0xf8a42704 ;  /* 0xf8a4270400077802 */ /* 0x000fe20000000f00 */
[----:B-1----:R-:W-:-:S05]  /*0160*/  IMAD R11, R0, UR4, R11 ;  /* 0x00000004000b7c24 */ /* 0x002fca000f8e020b */
[C---:B------:R-:W-:Y:S01]  /*0170*/  ISETP.NE.AND P0, PT, R11.reuse, RZ, PT ;  /* 0x000000ff0b00720c */ /* 0x040fe20003f05270 */
[----:B0-----:R-:W-:-:S05]  /*0180*/  IMAD.WIDE R26, R11, 0x30, R26 ;  /* 0x000000300b1a7825 */ /* 0x001fca00078e021a */
[----:B--2---:R0:W-:Y:S04]  /*0190*/  STG.E.64 desc[UR10][R26.64], R2 ;  /* 0x000000021a007986 */ /* 0x0041e8000c101b0a */
[----:B------:R0:W-:Y:S04]  /*01a0*/  STG.E.64 desc[UR10][R26.64+0x8], R8 ;  /* 0x000008081a007986 */ /* 0x0001e8000c101b0a */
[----:B------:R0:W-:Y:S01]  /*01b0*/  STG.E.64 desc[UR10][R26.64+0x10], R12 ;  /* 0x0000100c1a007986 */ /* 0x0001e2000c101b0a */
[----:B------:R-:W-:Y:S05]  /*01c0*/  @!P0 BRA `(.L_x_1) ;  /* 0x0000000c00508947 */ /* 0x000fea0003800000 */
[----:B------:R-:W-:Y:S01]  /*01d0*/  SHF.R.S32.HI R0, RZ, 0x1f, R11 ;  /* 0x0000001fff007819 */ /* 0x000fe2000001140b */
[----:B------:R-:W-:Y:S01]  /*01e0*/  IMAD.MOV.U32 R25, RZ, RZ, 0x5efdb30c ;  /* 0x5efdb30cff197424 */ /* 0x000fe200078e00ff */
[----:B------:R-:W-:Y:S01]  /*01f0*/  MOV R10, RZ ;  /* 0x000000ff000a7202 */ /* 0x000fe20000000f00 */
[----:B------:R-:W-:Y:S01]  /*0200*/  IMAD.MOV.U32 R7, RZ, RZ, -0x75bd8fc ;  /* 0xf8a42704ff077424 */ /* 0x000fe200078e00ff */
[----:B------:R-:W-:Y:S01]  /*0210*/  MOV R6, 0x423bb012 ;  /* 0x423bb01200067802 */ /* 0x000fe20000000f00 */
[----:B------:R-:W-:Y:S01]  /*0220*/  IMAD.MOV.U32 R5, RZ, RZ, 0x57fa2510 ;  /* 0x57fa2510ff057424 */ /* 0x000fe200078e00ff */
[----:B------:R-:W-:-:S07]  /*0230*/  MOV R4, 0xdcd8f87c ;  /* 0xdcd8f87c00047802 */ /* 0x000fce0000000f00 */
.L_x_7:
[----:B0-----:R-:W-:Y:S01]  /*0240*/  LOP3.LUT R12, R11, 0x3, RZ, 0xc0, !PT ;  /* 0x000000030b0c7812 */ /* 0x001fe200078ec0ff */
[----:B------:R-:W-:Y:S03]  /*0250*/  BSSY.RECONVERGENT B1, `(.L_x_2) ;  /* 0x00000c5000017945 */ /* 0x000fe60003800200 */
[----:B------:R-:W-:-:S04]  /*0260*/  ISETP.NE.U32.AND P0, PT, R12, RZ, PT ;  /* 0x000000ff0c00720c */ /* 0x000fc80003f05070 */
[----:B------:R-:W-:-:S13]  /*0270*/  ISETP.NE.AND.EX P0, PT, RZ, RZ, PT, P0 ;  /* 0x000000ffff00720c */ /* 0x000fda0003f05300 */
[----:B------:R-:W-:Y:S05]  /*0280*/  @!P0 BRA `(.L_x_3) ;  /* 0x0000000c00048947 */ /* 0x000fea0003800000 */
[----:B------:R-:W0:Y:S01]  /*0290*/  LDC.64 R2, c[0x4][RZ] ;  /* 0x01000000ff027b82 */ /* 0x000e220000000a00 */
[----:B------:R-:W-:Y:S01]  /*02a0*/  MOV R13, RZ ;  /* 0x000000ff000d7202 */ /* 0x000fe20000000f00 */
[----:B0-----:R-:W-:-:S07]  /*02b0*/  IMAD.WIDE.U32 R2, R10, 0xc80, R2 ;  /* 0x00000c800a027825 */ /* 0x001fce00078e0002 */
.L_x_6:
[----:B------:R-:W-:Y:S02]  /*02c0*/  HFMA2 R15, -RZ, RZ, 0, 0 ;  /* 0x00000000ff0f7431 */ /* 0x000fe400000001ff */
[----:B0-----:R-:W-:Y:S01]  /*02d0*/  IMAD.MOV.U32 R25, RZ, RZ, RZ ;  /* 0x000000ffff197224 */ /* 0x001fe200078e00ff */
[----:B------:R-:W-:Y:S02]  /*02e0*/  CS2R R4, SRZ ;  /* 0x0000000000047805 */ /* 0x000fe4000001ff00 */
[----:B------:R-:W-:-:S07]  /*02f0*/  CS2R R6, SRZ ;  /* 0x0000000000067805 */ /* 0x000fce000001ff00 */
.L_x_5:
[----:B------:R-:W-:-:S05]  /*0300*/  IMAD.WIDE.U32 R8, R15, 0x4, R26 ;  /* 0x000000040f087825 */ /* 0x000fca00078e001a */
[----:B------:R0:W5:Y:S01]  /*0310*/  LDG.E R14, desc[UR10][R8.64+0x4] ;  /* 0x0000040a080e7981 */ /* 0x000162000c1e1900 */
[----:B------:R-:W-:Y:S01]  /*0320*/  IMAD.SHL.U32 R16, R15, 0x20, RZ ;  /* 0x000000200f107824 */ /* 0x000fe200078e00ff */
[----:B------:R-:W-:-:S07]  /*0330*/  MOV R17, RZ ;  /* 0x000000ff00117202 */ /* 0x000fce0000000f00 */
.L_x_4:
[----:B-----5:R-:W-:Y:S01]  /*0340*/  SHF.R.U32.HI R23, RZ, R17, R14 ;  /* 0x00000011ff177219 */ /* 0x020fe2000001160e */
[----:B0-----:R-:W-:-:S03]  /*0350*/  IMAD.IADD R8, R16, 0x1, R17 ;  /* 0x0000000110087824 */ /* 0x001fc600078e0211 */
[----:B------:R-:W-:-:S04]  /*0360*/  LOP3.LUT R9, R23, 0x1, RZ, 0xc0, !PT ;  /* 0x0000000117097812 */ /* 0x000fc800078ec0ff */
[----:B------:R-:W-:Y:S01]  /*0370*/  ISETP.NE.U32.AND P0, PT, R9, 0x1, PT ;  /* 0x000000010900780c */ /* 0x000fe20003f05070 */
[----:B------:R-:W-:-:S03]  /*0380*/  IMAD R9, R8, 0x5, RZ ;  /* 0x0000000508097824 */ /* 0x000fc600078e02ff */
[----:B------:R-:W-:Y:S01]  /*0390*/  R2P PR, R23, 0x7e ;  /* 0x0000007e17007804 */ /* 0x000fe20000000000 */
[----:B------:R-:W-:-:S08]  /*03a0*/  IMAD.WIDE.U32 R8, R9, 0x4, R2 ;  /* 0x0000000409087825 */ /* 0x000fd000078e0002 */
[----:B------:R-:W2:Y:S04]  /*03b0*/  @!P0 LDG.E R18, desc[UR10][R8.64] ;  /* 0x0000000a08128981 */ /* 0x000ea8000c1e1900 */
[----:B------:R-:W3:Y:S04]  /*03c0*/  @P1 LDG.E R22, desc[UR10][R8.64+0x14] ;  /* 0x0000140a08161981 */ /* 0x000ee8000c1e1900 */
[----:B------:R-:W4:Y:S04]  /*03d0*/  @!P0 LDG.E R19, desc[UR10][R8.64+0x4] ;  /* 0x0000040a08138981 */ /* 0x000f28000c1e1900 */
[----:B------:R-:W4:Y:S04]  /*03e0*/  @!P0 LDG.E R20, desc[UR10][R8.64+0x8] ;  /* 0x0000080a08148981 */ /* 0x000f28000c1e1900 */
[----:B------:R-:W4:Y:S01]  /*03f0*/  @!P0 LDG.E R21, desc[UR10][R8.64+0xc] ;  /* 0x00000c0a08158981 */ /* 0x000f22000c1e1900 */
[----:B--2---:R-:W-:-:S03]  /*0400*/  @!P0 LOP3.LUT R25, R25, R18, RZ, 0x3c, !PT ;  /* 0x0000001219198212 */ /* 0x004fc600078e3cff */
[----:B------:R-:W2:Y:S01]  /*0410*/  @!P0 LDG.E R18, desc[UR10][R8.64+0x10] ;  /* 0x0000100a08128981 */ /* 0x000ea2000c1e1900 */
[----:B---3--:R-:W-:-:S03]  /*0420*/  @P1 LOP3.LUT R25, R25, R22, RZ, 0x3c, !PT ;  /* 0x0000001619191212 */ /* 0x008fc600078e3cff */
[----:B------:R-:W3:Y:S01]  /*0430*/  @P2 LDG.E R22, desc[UR10][R8.64+0x28] ;  /* 0x0000280a08162981 */ /* 0x000ee2000c1e1900 */
[----:B----4-:R-:W-:-:S03]  /*0440*/  @!P0 LOP3.LUT R6, R6, R19, RZ, 0x3c, !PT ;  /* 0x0000001306068212 */ /* 0x010fc600078e3cff */
[----:B------:R-:W4:Y:S01]  /*0450*/  @P1 LDG.E R19, desc[UR10][R8.64+0x18] ;  /* 0x0000180a08131981 */ /* 0x000f22000c1e1900 */
[----:B------:R-:W-:-:S03]  /*0460*/  @!P0 LOP3.LUT R7, R7, R20, RZ, 0x3c, !PT ;  /* 0x0000001407078212 */ /* 0x000fc600078e3cff */
[----:B------:R-:W4:Y:S01]  /*0470*/  @P1 LDG.E R20, desc[UR10][R8.64+0x1c] ;  /* 0x00001c0a08141981 */ /* 0x000f22000c1e1900 */
[----:B------:R-:W-:-:S03]  /*0480*/  @!P0 LOP3.LUT R4, R4, R21, RZ, 0x3c, !PT ;  /* 0x0000001504048212 */ /* 0x000fc600078e3cff */
[----:B------:R-:W4:Y:S01]  /*0490*/  @P1 LDG.E R21, desc[UR10][R8.64+0x20] ;  /* 0x0000200a08151981 */ /* 0x000f22000c1e1900 */
[----:B--2---:R-:W-:-:S03]  /*04a0*/  @!P0 LOP3.LUT R5, R5, R18, RZ, 0x3c, !PT ;  /* 0x0000001205058212 */ /* 0x004fc600078e3cff */
[----:B------:R-:W2:Y:S01]  /*04b0*/  @P1 LDG.E R18, desc[UR10][R8.64+0x24] ;  /* 0x0000240a08121981 */ /* 0x000ea2000c1e1900 */
[----:B---3--:R-:W-:-:S03]  /*04c0*/  @P2 LOP3.LUT R25, R25, R22, RZ, 0x3c, !PT ;  /* 0x0000001619192212 */ /* 0x008fc600078e3cff */
[----:B------:R-:W3:Y:S01]  /*04d0*/  @P3 LDG.E R22, desc[UR10][R8.64+0x3c] ;  /* 0x00003c0a08163981 */ /* 0x000ee2000c1e1900 */
[----:B----4-:R-:W-:-:S03]  /*04e0*/  @P1 LOP3.LUT R6, R6, R19, RZ, 0x3c, !PT ;  /* 0x0000001306061212 */ /* 0x010fc600078e3cff */
[----:B------:R-:W4:Y:S01]  /*04f0*/  @P2 LDG.E R19, desc[UR10][R8.64+0x2c] ;  /* 0x00002c0a08132981 */ /* 0x000f22000c1e1900 */
[----:B------:R-:W-:-:S03]  /*0500*/  @P1 LOP3.LUT R7, R7, R20, RZ, 0x3c, !PT ;  /* 0x0000001407071212 */ /* 0x000fc600078e3cff */
[----:B------:R-:W4:Y:S01]  /*0510*/  @P2 LDG.E R20, desc[UR10][R8.64+0x30] ;  /* 0x0000300a08142981 */ /* 0x000f22000c1e1900 */
[----:B------:R-:W-:-:S03]  /*0520*/  @P1 LOP3.LUT R4, R4, R21, RZ, 0x3c, !PT ;  /* 0x0000001504041212 */ /* 0x000fc600078e3cff */
[----:B------:R-:W4:Y:S01]  /*0530*/  @P2 LDG.E R21, desc[UR10][R8.64+0x34] ;  /* 0x0000340a08152981 */ /* 0x000f22000c1e1900 */
[----:B--2---:R-:W-:-:S03]  /*0540*/  @P1 LOP3.LUT R5, R5, R18, RZ, 0x3c, !PT ;  /* 0x0000001205051212 */ /* 0x004fc600078e3cff */
        /* <DEDUP_REMOVED lines=29> */
[----:B------:R-:W-:Y:S02]  /*0720*/  LOP3.LUT P0, RZ, R23, 0x80, RZ, 0xc0, !PT ;  /* 0x0000008017ff7812 */ /* 0x000fe4000780c0ff */
[----:B--2---:R-:W-:Y:S02]  /*0730*/  @P4 LOP3.LUT R5, R5, R18, RZ, 0x3c, !PT ;  /* 0x0000001205054212 */ /* 0x004fe400078e3cff */
[----:B------:R-:W2:Y:S01]  /*0740*/  @P5 LDG.E R18, desc[UR10][R8.64+0x74] ;  /* 0x0000740a08125981 */ /* 0x000ea2000c1e1900 */
[----:B---3--:R-:W-:-:S08]  /*0750*/  @P6 LOP3.LUT R25, R25, R22, RZ, 0x3c, !PT ;  /* 0x0000001619196212 */ /* 0x008fd000078e3cff */
        /* <DEDUP_REMOVED lines=17> */
[----:B--2---:R-:W-:-:S04]  /*0870*/  @P6 LOP3.LUT R5, R5, R18, RZ, 0x3c, !PT ;  /* 0x0000001205056212 */ /* 0x004fc800078e3cff */
[----:B---3--:R-:W-:Y:S02]  /*0880*/  @P0 LOP3.LUT R5, R5, R22, RZ, 0x3c, !PT ;  /* 0x0000001605050212 */ /* 0x008fe400078e3cff */
[----:B----4-:R-:W-:Y:S02]  /*0890*/  @P0 LOP3.LUT R6, R6, R19, RZ, 0x3c, !PT ;  /* 0x0000001306060212 */ /* 0x010fe400078e3cff */
[----:B------:R-:W-:Y:S02]  /*08a0*/  @P0 LOP3.LUT R7, R7, R20, RZ, 0x3c, !PT ;  /* 0x0000001407070212 */ /* 0x000fe400078e3cff */
[----:B------:R-:W-:Y:S02]  /*08b0*/  @P0 LOP3.LUT R4, R4, R21, RZ, 0x3c, !PT ;  /* 0x0000001504040212 */ /* 0x000fe400078e3cff */
[----:B------:R-:W-:-:S13]  /*08c0*/  R2P PR, R23.B1, 0x7f ;  /* 0x0000007f17007804 */ /* 0x000fda0000001000 */
[----:B------:R-:W2:Y:S04]  /*08d0*/  @P0 LDG.E R18, desc[UR10][R8.64+0xa0] ;  /* 0x0000a00a08120981 */ /* 0x000ea8000c1e1900 */
[----:B------:R-:W3:Y:S04]  /*08e0*/  @P1 LDG.E R20, desc[UR10][R8.64+0xb4] ;  /* 0x0000b40a08141981 */ /* 0x000ee8000c1e1900 */
[----:B------:R-:W4:Y:S04]  /*08f0*/  @P0 LDG.E R19, desc[UR10][R8.64+0xa4] ;  /* 0x0000a40a08130981 */ /* 0x000f28000c1e1900 */
[----:B------:R-:W4:Y:S04]  /*0900*/  @P2 LDG.E R22, desc[UR10][R8.64+0xc8] ;  /* 0x0000c80a08162981 */ /* 0x000f28000c1e1900 */
[----:B------:R-:W4:Y:S04]  /*0910*/  @P0 LDG.E R21, desc[UR10][R8.64+0xac] ;  /* 0x0000ac0a08150981 */ /* 0x000f28000c1e1900 */
        /* <DEDUP_REMOVED lines=29> */
[----:B------:R-:W-:Y:S02]  /*0af0*/  LOP3.LUT P0, RZ, R23, 0x8000, RZ, 0xc0, !PT ;  /* 0x0000800017ff7812 */ /* 0x000fe4000780c0ff */
[----:B------:R-:W-:Y:S01]  /*0b00*/  @P4 LOP3.LUT R25, R25, R24, RZ, 0x3c, !PT ;  /* 0x0000001819194212 */ /* 0x000fe200078e3cff */
[----:B------:R-:W4:Y:S01]  /*0b10*/  @P3 LDG.E R23, desc[UR10][R8.64+0xe8] ;  /* 0x0000e80a08173981 */ /* 0x000f22000c1e1900 */
[----:B------:R-:W-:-:S03]  /*0b20*/  @P3 LOP3.LUT R6, R6, R21, RZ, 0x3c, !PT ;  /* 0x0000001506063212 */ /* 0x000fc600078e3cff */
        /* <DEDUP_REMOVED lines=32> */
[----:B------:R-:W-:Y:S02]  /*0d30*/  @P0 LOP3.LUT R25, R25, R22, RZ, 0x3c, !PT ;  /* 0x0000001619190212 */ /* 0x000fe400078e3cff */
[----:B------:R-:W-:Y:S01]  /*0d40*/  @P6 LOP3.LUT R6, R6, R23, RZ, 0x3c, !PT ;  /* 0x0000001706066212 */ /* 0x000fe200078e3cff */
[----:B------:R-:W4:Y:S04]  /*0d50*/  @P0 LDG.E R22, desc[UR10][R8.64+0x134] ;  /* 0x0001340a08160981 */ /* 0x000f28000c1e1900 */
[----:B------:R-:W4:Y:S01]  /*0d60*/  @P0 LDG.E R23, desc[UR10][R8.64+0x138] ;  /* 0x0001380a08170981 */ /* 0x000f22000c1e1900 */
[----:B------:R-:W-:-:S04]  /*0d70*/  IADD3 R17, PT, PT, R17, 0x10, RZ ;  /* 0x0000001011117810 */ /* 0x000fc80007ffe0ff */
[----:B------:R-:W-:Y:S02]  /*0d80*/  ISETP.NE.AND P1, PT, R17, 0x20, PT ;  /* 0x000000201100780c */ /* 0x000fe40003f25270 */
[----:B------:R-:W-:Y:S02]  /*0d90*/  @P0 LOP3.LUT R6, R6, R21, RZ, 0x3c, !PT ;  /* 0x0000001506060212 */ /* 0x000fe400078e3cff */
[----:B--2---:R-:W-:Y:S02]  /*0da0*/  @P6 LOP3.LUT R7, R7, R18, RZ, 0x3c, !PT ;  /* 0x0000001207076212 */ /* 0x004fe400078e3cff */
[----:B---3--:R-:W-:Y:S02]  /*0db0*/  @P6 LOP3.LUT R5, R5, R20, RZ, 0x3c, !PT ;  /* 0x0000001405056212 */ /* 0x008fe400078e3cff */
[----:B----4-:R-:W-:Y:S02]  /*0dc0*/  @P6 LOP3.LUT R4, R4, R19, RZ, 0x3c, !PT ;  /* 0x0000001304046212 */ /* 0x010fe400078e3cff */
[----:B------:R-:W-:-:S02]  /*0dd0*/  @P0 LOP3.LUT R5, R5, R24, RZ, 0x3c, !PT ;  /* 0x0000001805050212 */ /* 0x000fc400078e3cff */
[----:B------:R-:W-:Y:S02]  /*0de0*/  @P0 LOP3.LUT R7, R7, R22, RZ, 0x3c, !PT ;  /* 0x0000001607070212 */ /* 0x000fe400078e3cff */
[----:B------:R-:W-:Y:S01]  /*0df0*/  @P0 LOP3.LUT R4, R4, R23, RZ, 0x3c, !PT ;  /* 0x0000001704040212 */ /* 0x000fe200078e3cff */
[----:B------:R-:W-:Y:S06]  /*0e00*/  @P1 BRA `(.L_x_4) ;  /* 0xfffffff4004c1947 */ /* 0x000fec000383ffff */
[----:B------:R-:W-:-:S05]  /*0e10*/  VIADD R15, R15, 0x1 ;  /* 0x000000010f0f7836 */ /* 0x000fca0000000000 */
[----:B------:R-:W-:-:S13]  /*0e20*/  ISETP.NE.AND P0, PT, R15, 0x5, PT ;  /* 0x000000050f00780c */ /* 0x000fda0003f05270 */
[----:B------:R-:W-:Y:S05]  /*0e30*/  @P0 BRA `(.L_x_5) ;  /* 0xfffffff400300947 */ /* 0x000fea000383ffff */
[----:B------:R0:W-:Y:S01]  /*0e40*/  STG.E desc[UR10][R26.64+0x4], R25 ;  /* 0x000004191a007986 */ /* 0x0001e2000c10190a */
[----:B------:R-:W-:-:S03]  /*0e50*/  IADD3 R13, PT, PT, R13, 0x1, RZ ;  /* 0x000000010d0d7810 */ /* 0x000fc60007ffe0ff */
[----:B------:R0:W-:Y:S01]  /*0e60*/  STG.E.64 desc[UR10][R26.64+0x8], R6 ;  /* 0x000008061a007986 */ /* 0x0001e2000c101b0a */
[----:B------:R-:W-:-:S03]  /*0e70*/  ISETP.GE.U32.AND P0, PT, R13, R12, PT ;  /* 0x0000000c0d00720c */ /* 0x000fc60003f06070 */
[----:B------:R0:W-:Y:S10]  /*0e80*/  STG.E.64 desc[UR10][R26.64+0x10], R4 ;  /* 0x000010041a007986 */ /* 0x0001f4000c101b0a */
[----:B------:R-:W-:Y:S05]  /*0e90*/  @!P0 BRA `(.L_x_6) ;  /* 0xfffffff400088947 */ /* 0x000fea000383ffff */
.L_x_3:
[----:B------:R-:W-:Y:S05]  /*0ea0*/  BSYNC.RECONVERGENT B1 ;  /* 0x0000000000017941 */ /* 0x000fea0003800200 */
.L_x_2:
[C---:B------:R-:W-:Y:S01]  /*0eb0*/  ISETP.GT.U32.AND P0, PT, R11.reuse, 0x3, PT ;  /* 0x000000030b00780c */ /* 0x040fe20003f04070 */
[----:B------:R-:W-:Y:S01]  /*0ec0*/  VIADD R10, R10, 0x1 ;  /* 0x000000010a0a7836 */ /* 0x000fe20000000000 */
[--C-:B------:R-:W-:Y:S02]  /*0ed0*/  SHF.R.U64 R11, R11, 0x2, R0.reuse ;  /* 0x000000020b0b7819 */ /* 0x100fe40000001200 */
[----:B------:R-:W-:Y:S02]  /*0ee0*/  ISETP.GT.U32.AND.EX P0, PT, R0, RZ, PT, P0 ;  /* 0x000000ff0000720c */ /* 0x000fe40003f04100 */
[----:B------:R-:W-:-:S11]  /*0ef0*/  SHF.R.U32.HI R0, RZ, 0x2, R0 ;  /* 0x00000002ff007819 */ /* 0x000fd60000011600 */
[----:B------:R-:W-:Y:S05]  /*0f00*/  @P0 BRA `(.L_x_7) ;  /* 0xfffffff000cc0947 */ /* 0x000fea000383ffff */
.L_x_1:
[----:B------:R-:W-:Y:S05]  /*0f10*/  BSYNC.RECONVERGENT B0 ;  /* 0x0000000000007941 */ /* 0x000fea0003800200 */
.L_x_0:
[----:B------:R-:W1:Y:S01]  /*0f20*/  LDCU UR4, c[0x3][0x5c] ;  /* 0x00c00b80ff0477ac */ /* 0x000e620008000800 */
[----:B------:R2:W-:Y:S01]  /*0f30*/  STG.E.64 desc[UR10][R26.64+0x18], RZ ;  /* 0x000018ff1a007986 */ /* 0x0005e2000c101b0a */
[----:B0-----:R-:W-:Y:S01]  /*0f40*/  IMAD.MOV.U32 R2, RZ, RZ, 0x3198c20f ;  /* 0x3198c20fff027424 */ /* 0x001fe200078e00ff */
[----:B------:R-:W-:Y:S02]  /*0f50*/  UIADD3 UR5, UPT, UPT, UR5, 0x20, URZ ;  /* 0x0000002005057890 */ /* 0x000fe4000fffe0ff */
[----:B------:R2:W-:Y:S04]  /*0f60*/  STG.E desc[UR10][R26.64+0x20], RZ ;  /* 0x000020ff1a007986 */ /* 0x0005e8000c10190a */
[----:B------:R2:W-:Y:S01]  /*0f70*/  STG.E.64 desc[UR10][R26.64+0x28], RZ ;  /* 0x000028ff1a007986 */ /* 0x0005e2000c101b0a */
[----:B-1----:R-:W-:-:S04]  /*0f80*/  MOV R13, UR4 ;  /* 0x00000004000d7c02 */ /* 0x002fc80008000f00 */
[----:B------:R-:W-:-:S13]  /*0f90*/  ISETP.GE.AND P0, PT, R13, 0x1, PT ;  /* 0x000000010d00780c */ /* 0x000fda0003f06270 */
[----:B--2---:R-:W-:Y:S05]  /*0fa0*/  @!P0 BRA `(.L_x_8) ;  /* 0x0000003400988947 */ /* 0x004fea0003800000 */
[----:B------:R-:W-:Y:S01]  /*0fb0*/  BSSY.RECONVERGENT B0, `(.L_x_8) ;  /* 0x0000365000007945 */ /* 0x000fe20003800200 */
[----:B------:R-:W-:-:S07]  /*0fc0*/  MOV R2, 0x3198c20f ;  /* 0x3198c20f00027802 */ /* 0x000fce0000000f00 */
.L_x_82:
[----:B0----5:R-:W-:-:S07]  /*0fd0*/  IMAD.MOV.U32 R0, RZ, RZ, RZ ;  /* 0x000000ffff007224 */ /* 0x021fce00078e00ff */
.L_x_29:
[----:B-1----:R-:W-:Y:S01]  /*0fe0*/  SHF.R.U32.HI R8, RZ, 0x2, R25 ;  /* 0x00000002ff087819 */ /* 0x002fe20000011619 */
[----:B------:R-:W-:Y:S01]  /*0ff0*/  UMOV UR8, 0x54524550 ;  /* 0x5452455000087882 */ /* 0x000fe20000000000 */
[----:B------:R-:W-:Y:S01]  /*1000*/  SHF.L.U32 R3, R5, 0x4, RZ ;  /* 0x0000000405037819 */ /* 0x000fe200000006ff */
[----:B------:R-:W-:Y:S01]  /*1010*/  UMOV UR9, 0x400921fb ;  /* 0x400921fb00097882 */ /* 0x000fe20000000000 */
[----:B------:R-:W-:Y:S01]  /*1020*/  LOP3.LUT R8, R8, R25, RZ, 0x3c, !PT ;  /* 0x0000001908087212 */ /* 0x000fe200078e3cff */
[----:B------:R-:W-:Y:S01]  /*1030*/  IMAD.MOV.U32 R16, RZ, RZ, R5 ;  /* 0x000000ffff107224 */ /* 0x000fe200078e0005 */
[----:B------:R-:W-:Y:S01]  /*1040*/  SHF.R.U32.HI R11, RZ, 0x2, R6 ;  /* 0x00000002ff0b7819 */ /* 0x000fe20000011606 */
[----:B------:R-:W-:Y:S01]  /*1050*/  BSSY.RECONVERGENT B1, `(.L_x_9) ;  /* 0x0000069000017945 */ /* 0x000fe20003800200 */
[----:B------:R-:W-:Y:S01]  /*1060*/  SHF.R.U32.HI R12, RZ, 0x2, R7 ;  /* 0x00000002ff0c7819 */ /* 0x000fe20000011607 */
[----:B------:R-:W-:Y:S01]  /*1070*/  IMAD.SHL.U32 R9, R8, 0x2, RZ ;  /* 0x0000000208097824 */ /* 0x000fe200078e00ff */
[----:B------:R-:W-:Y:S01]  /*1080*/  LOP3.LUT R11, R11, R6, RZ, 0x3c, !PT ;  /* 0x000000060b0b7212 */ /* 0x000fe200078e3cff */
[----:B------:R-:W-:Y:S01]  /*1090*/  IMAD.MOV.U32 R25, RZ, RZ, R4 ;  /* 0x000000ffff197224 */ /* 0x000fe200078e0004 */
[----:B------:R-:W-:-:S02]  /*10a0*/  LOP3.LUT R12, R12, R7, RZ, 0x3c, !PT ;  /* 0x000000070c0c7212 */ /* 0x000fc400078e3cff */
[----:B------:R-:W-:Y:S02]  /*10b0*/  LOP3.LUT R8, R8, R9, R3, 0x96, !PT ;  /* 0x0000000908087212 */ /* 0x000fe400078e9603 */
[----:B------:R-:W-:Y:S02]  /*10c0*/  SHF.L.U32 R3, R11, 0x1, RZ ;  /* 0x000000010b037819 */ /* 0x000fe400000006ff */
[----:B------:R-:W-:-:S05]  /*10d0*/  LOP3.LUT R17, R8, R5, RZ, 0x3c, !PT ;  /* 0x0000000508117212 */ /* 0x000fca00078e3cff */
[----:B------:R-:W-:Y:S01]  /*10e0*/  IMAD.SHL.U32 R6, R17, 0x10, RZ ;  /* 0x0000001011067824 */ /* 0x000fe200078e00ff */
[----:B------:R-:W-:Y:S04]  /*10f0*/  STG.E.64 desc[UR10][R26.64+0x8], R16 ;  /* 0x000008101a007986 */ /* 0x000fe8000c101b0a */
[----:B------:R-:W-:-:S04]  /*1100*/  LOP3.LUT R6, R11, R3, R6, 0x96, !PT ;  /* 0x000000030b067212 */ /* 0x000fc800078e9606 */
[----:B------:R-:W-:Y:S01]  /*1110*/  LOP3.LUT R10, R6, R17, RZ, 0x3c, !PT ;  /* 0x00000011060a7212 */ /* 0x000fe200078e3cff */
[----:B------:R-:W-:-:S03]  /*1120*/  HFMA2 R6, -RZ, RZ, 0.1171875, 0 ;  /* 0x2f800000ff067431 */ /* 0x000fc600000001ff */
[----:B------:R-:W-:Y:S02]  /*1130*/  IADD3 R3, PT, PT, R2, 0xb0f8a, R10 ;  /* 0x000b0f8a02037810 */ /* 0x000fe40007ffe00a */
[----:B------:R-:W-:Y:S02]  /*1140*/  SHF.L.U32 R7, R10, 0x4, RZ ;  /* 0x000000040a077819 */ /* 0x000fe400000006ff */
[----:B------:R-:W-:-:S05]  /*1150*/  I2FP.F32.U32 R3, R3 ;  /* 0x0000000300037245 */ /* 0x000fca0000201000 */
[----:B------:R-:W-:-:S04]  /*1160*/  FFMA R3, R3, R6, 1.1641532182693481445e-10 ;  /* 0x2f00000003037423 */ /* 0x000fc80000000006 */
[----:B0-----:R-:W0:Y:S02]  /*1170*/  F2F.F64.F32 R8, R3 ;  /* 0x0000000300087310 */ /* 0x001e240000201800 */
[----:B0-----:R-:W-:Y:S01]  /*1180*/  DMUL R14, R8, UR8 ;  /* 0x00000008080e7c28 */ /* 0x001fe20008000000 */
[----:B------:R-:W-:Y:S01]  /*1190*/  UMOV UR9, 0x401921fb ;  /* 0x401921fb00097882 */ /* 0x000fe20000000000 */
[----:B------:R-:W-:-:S05]  /*11a0*/  IMAD.SHL.U32 R8, R12, 0x2, RZ ;  /* 0x000000020c087824 */ /* 0x000fca00078e00ff */
[----:B------:R-:W-:Y:S02]  /*11b0*/  LOP3.LUT R11, R12, R8, R7, 0x96, !PT ;  /* 0x000000080c0b7212 */ /* 0x000fe400078e9607 */
[C---:B------:R-:W-:Y:S01]  /*11c0*/  IADD3 R7, PT, PT, R2.reuse, 0x587c5, R17 ;  /* 0x000587c502077810 */ /* 0x040fe20007ffe011 */
[----:B------:R-:W0:Y:S01]  /*11d0*/  F2F.F32.F64 R14, R14 ;  /* 0x0000000e000e7310 */ /* 0x000e220000301000 */
[----:B------:R-:W-:Y:S01]  /*11e0*/  VIADD R2, R2, 0x10974f ;  /* 0x0010974f02027836 */ /* 0x000fe20000000000 */
[----:B------:R-:W-:Y:S02]  /*11f0*/  LOP3.LUT R11, R11, R10, RZ, 0x3c, !PT ;  /* 0x0000000a0b0b7212 */ /* 0x000fe400078e3cff */
[----:B------:R-:W-:Y:S02]  /*1200*/  I2FP.F32.U32 R7, R7 ;  /* 0x0000000700077245 */ /* 0x000fe40000201000 */
[----:B------:R-:W-:Y:S01]  /*1210*/  IADD3 R3, PT, PT, R11, R2, RZ ;  /* 0x000000020b037210 */ /* 0x000fe20007ffe0ff */
[----:B------:R1:W-:Y:S03]  /*1220*/  STG.E.64 desc[UR10][R26.64+0x10], R10 ;  /* 0x0000100a1a007986 */ /* 0x0003e6000c101b0a */
[----:B------:R-:W-:Y:S01]  /*1230*/  I2FP.F32.U32 R3, R3 ;  /* 0x0000000300037245 */ /* 0x000fe20000201000 */
[----:B0-----:R-:W-:-:S04]  /*1240*/  FMUL R8, R14, 0.63661974668502807617 ;  /* 0x3f22f9830e087820 */ /* 0x001fc80000400000 */
[----:B------:R-:W-:Y:S01]  /*1250*/  FFMA R9, R3, R6, 1.1641532182693481445e-10 ;  /* 0x2f00000003097423 */ /* 0x000fe20000000006 */
[----:B------:R-:W-:Y:S02]  /*1260*/  MOV R3, R4 ;  /* 0x0000000400037202 */ /* 0x000fe40000000f00 */
[----:B------:R-:W-:Y:S01]  /*1270*/  FSETP.GE.AND P0, PT, |R14|, 105615, PT ;  /* 0x47ce47800e00780b */ /* 0x000fe20003f06200 */
[----:B------:R-:W0:Y:S01]  /*1280*/  F2F.F64.F32 R18, R9 ;  /* 0x0000000900127310 */ /* 0x000e220000201800 */
[----:B------:R-:W-:Y:S01]  /*1290*/  MOV R4, R10 ;  /* 0x0000000a00047202 */ /* 0x000fe20000000f00 */
[----:B------:R2:W-:Y:S06]  /*12a0*/  STG.E.64 desc[UR10][R26.64], R2 ;  /* 0x000000021a007986 */ /* 0x0005ec000c101b0a */
[----:B------:R-:W3:Y:S01]  /*12b0*/  F2I.NTZ R8, R8 ;  /* 0x0000000800087305 */ /* 0x000ee20000203100 */
[----:B0-----:R-:W-:-:S07]  /*12c0*/  DMUL R18, R18, UR8 ;  /* 0x0000000812127c28 */ /* 0x001fce0008000000 */
[----:B------:R2:W0:Y:S01]  /*12d0*/  F2F.F32.F64 R9, R18 ;  /* 0x0000001200097310 */ /* 0x0004220000301000 */
[-C--:B---3--:R-:W-:Y:S02]  /*12e0*/  I2FP.F32.S32 R13, R8.reuse ;  /* 0x00000008000d7245 */ /* 0x088fe40000201400 */
[----:B------:R-:W-:-:S03]  /*12f0*/  MOV R15, R8 ;  /* 0x00000008000f7202 */ /* 0x000fc60000000f00 */
[----:B------:R-:W-:-:S04]  /*1300*/  FFMA R12, R13, -1.5707962512969970703, R14 ;  /* 0xbfc90fda0d0c7823 */ /* 0x000fc8000000000e */
[----:B------:R-:W-:Y:S01]  /*1310*/  FFMA R20, R13, -7.5497894158615963534e-08, R12 ;  /* 0xb3a221680d147823 */ /* 0x000fe2000000000c */
[----:B------:R-:W-:Y:S01]  /*1320*/  FFMA R12, R7, R6, 1.1641532182693481445e-10 ;  /* 0x2f000000070c7423 */ /* 0x000fe20000000006 */
[----:B------:R-:W-:Y:S01]  /*1330*/  MOV R6, R5 ;  /* 0x0000000500067202 */ /* 0x000fe20000000f00 */
[----:B------:R-:W-:Y:S02]  /*1340*/  IMAD.MOV.U32 R5, RZ, RZ, R11 ;  /* 0x000000ffff057224 */ /* 0x000fe400078e000b */
[----:B------:R-:W-:Y:S01]  /*1350*/  FFMA R13, R13, -5.3903029534742383927e-15, R20 ;  /* 0xa7c234c50d0d7823 */ /* 0x000fe20000000014 */
[----:B------:R-:W-:Y:S02]  /*1360*/  IMAD.MOV.U32 R7, RZ, RZ, R17 ;  /* 0x000000ffff077224 */ /* 0x000fe400078e0011 */
[----:B------:R-:W-:Y:S01]  /*1370*/  FMUL R12, R12, 5 ;  /* 0x40a000000c0c7820 */ /* 0x000fe20000400000 */
[----:B-1----:R-:W-:Y:S01]  /*1380*/  IMAD.MOV.U32 R11, RZ, RZ, R13 ;  /* 0x000000ffff0b7224 */ /* 0x002fe200078e000d */
[----:B0-2---:R-:W-:Y:S06]  /*1390*/  @!P0 BRA `(.L_x_10) ;  /* 0x0000000000d08947 */ /* 0x005fec0003800000 */
[----:B------:R-:W-:-:S13]  /*13a0*/  FSETP.NEU.AND P0, PT, |R14|, +INF , PT ;  /* 0x7f8000000e00780b */ /* 0x000fda0003f0d200 */
[----:B------:R-:W-:Y:S05]  /*13b0*/  @!P0 BRA `(.L_x_11) ;  /* 0x0000000000c08947 */ /* 0x000fea0003800000 */
[----:B------:R-:W0:Y:S01]  /*13c0*/  LDC.64 R10, c[0x4][0x40] ;  /* 0x01001000ff0a7b82 */ /* 0x000e220000000a00 */
[----:B------:R-:W-:Y:S01]  /*13d0*/  SHF.L.U32 R16, R14, 0x8, RZ ;  /* 0x000000080e107819 */ /* 0x000fe200000006ff */
[----:B------:R-:W-:Y:S02]  /*13e0*/  HFMA2 R3, -RZ, RZ, 0, 0 ;  /* 0x00000000ff037431 */ /* 0x000fe400000001ff */
[----:B------:R-:W-:Y:S01]  /*13f0*/  IMAD.MOV.U32 R8, RZ, RZ, RZ ;  /* 0x000000ffff087224 */ /* 0x000fe200078e00ff */
[----:B------:R-:W-:Y:S01]  /*1400*/  UMOV UR4, URZ ;  /* 0x000000ff00047c82 */ /* 0x000fe20008000000 */
[----:B------:R-:W-:-:S07]  /*1410*/  LOP3.LUT R23, R16, 0x80000000, RZ, 0xfc, !PT ;  /* 0x8000000010177812 */ /* 0x000fce00078efcff */
.L_x_12:
[----:B0-----:R-:W-:-:S05]  /*1420*/  IMAD.WIDE.U32 R18, R3, 0x4, R10 ;  /* 0x0000000403127825 */ /* 0x001fca00078e000a */
[----:B------:R-:W2:Y:S01]  /*1430*/  LDG.E.CONSTANT R16, desc[UR10][R18.64] ;  /* 0x0000000a12107981 */ /* 0x000ea2000c1e9900 */
[C---:B-1----:R-:W-:Y:S01]  /*1440*/  IMAD R20, R3.reuse, 0x4, R1 ;  /* 0x0000000403147824 */ /* 0x042fe200078e0201 */
[----:B------:R-:W-:-:S04]  /*1450*/  IADD3 R3, PT, PT, R3, 0x1, RZ ;  /* 0x0000000103037810 */ /* 0x000fc80007ffe0ff */
[----:B------:R-:W-:Y:S01]  /*1460*/  ISETP.NE.AND P0, PT, R3, 0x6, PT ;  /* 0x000000060300780c */ /* 0x000fe20003f05270 */
[----:B--2---:R-:W-:-:S03]  /*1470*/  IMAD.WIDE.U32 R16, R16, R23, RZ ;  /* 0x0000001710107225 */ /* 0x004fc600078e00ff */
[----:B------:R-:W-:-:S04]  /*1480*/  IADD3 R21, P1, PT, R16, R8, RZ ;  /* 0x0000000810157210 */ /* 0x000fc80007f3e0ff */
[----:B------:R-:W-:Y:S01]  /*1490*/  IADD3.X R8, PT, PT, R17, UR4, RZ, P1, !PT ;  /* 0x0000000411087c10 */ /* 0x000fe20008ffe4ff */
[----:B------:R1:W-:Y:S04]  /*14a0*/  STL [R20], R21 ;  /* 0x0000001514007387 */ /* 0x0003e80000100800 */
[----:B------:R-:W-:Y:S05]  /*14b0*/  @P0 BRA `(.L_x_12) ;  /* 0xfffffffc00d80947 */ /* 0x000fea000383ffff */
[----:B------:R-:W-:Y:S01]  /*14c0*/  SHF.R.U32.HI R16, RZ, 0x17, R14 ;  /* 0x00000017ff107819 */ /* 0x000fe2000001160e */
[----:B------:R0:W-:Y:S03]  /*14d0*/  STL [R1+0x18], R8 ;  /* 0x0000180801007387 */ /* 0x0001e60000100800 */
[C---:B------:R-:W-:Y:S02]  /*14e0*/  LOP3.LUT R3, R16.reuse, 0xe0, RZ, 0xc0, !PT ;  /* 0x000000e010037812 */ /* 0x040fe400078ec0ff */
[----:B------:R-:W-:-:S03]  /*14f0*/  LOP3.LUT P0, RZ, R16, 0x1f, RZ, 0xc0, !PT ;  /* 0x0000001f10ff7812 */ /* 0x000fc6000780c0ff */
[----:B------:R-:W-:-:S05]  /*1500*/  VIADD R3, R3, 0xffffff80 ;  /* 0xffffff8003037836 */ /* 0x000fca0000000000 */
[----:B------:R-:W-:-:S05]  /*1510*/  SHF.R.U32.HI R10, RZ, 0x5, R3 ;  /* 0x00000005ff0a7819 */ /* 0x000fca0000011603 */
[----:B------:R-:W-:-:S05]  /*1520*/  IMAD R18, R10, -0x4, R1 ;  /* 0xfffffffc0a127824 */ /* 0x000fca00078e0201 */
[----:B------:R-:W2:Y:S04]  /*1530*/  LDL R3, [R18+0x18] ;  /* 0x0000180012037983 */ /* 0x000ea80000100800 */
[----:B------:R-:W2:Y:S04]  /*1540*/  LDL R10, [R18+0x14] ;  /* 0x00001400120a7983 */ /* 0x000ea80000100800 */
[----:B------:R-:W3:Y:S01]  /*1550*/  @P0 LDL R11, [R18+0x10] ;  /* 0x00001000120b0983 */ /* 0x000ee20000100800 */
[----:B------:R-:W-:Y:S01]  /*1560*/  LOP3.LUT R16, R16, 0x1f, RZ, 0xc0, !PT ;  /* 0x0000001f10107812 */ /* 0x000fe200078ec0ff */
[----:B------:R-:W-:Y:S01]  /*1570*/  UMOV UR8, 0x54442d19 ;  /* 0x54442d1900087882 */ /* 0x000fe20000000000 */
[----:B------:R-:W-:-:S02]  /*1580*/  UMOV UR9, 0x3bf921fb ;  /* 0x3bf921fb00097882 */ /* 0x000fc40000000000 */
[-C--:B--2---:R-:W-:Y:S02]  /*1590*/  @P0 SHF.L.W.U32.HI R3, R10, R16.reuse, R3 ;  /* 0x000000100a030219 */ /* 0x084fe40000010e03 */
[----:B---3--:R-:W-:Y:S02]  /*15a0*/  @P0 SHF.L.W.U32.HI R10, R11, R16, R10 ;  /* 0x000000100b0a0219 */ /* 0x008fe40000010e0a */
[--C-:B0-----:R-:W-:Y:S02]  /*15b0*/  SHF.R.U32.HI R8, RZ, 0x1e, R3.reuse ;  /* 0x0000001eff087819 */ /* 0x101fe40000011603 */
[C---:B------:R-:W-:Y:S02]  /*15c0*/  SHF.L.W.U32.HI R17, R10.reuse, 0x2, R3 ;  /* 0x000000020a117819 */ /* 0x040fe40000010e03 */
[----:B------:R-:W-:Y:S02]  /*15d0*/  SHF.L.U32 R10, R10, 0x2, RZ ;  /* 0x000000020a0a7819 */ /* 0x000fe400000006ff */
[----:B------:R-:W-:-:S02]  /*15e0*/  SHF.R.S32.HI R11, RZ, 0x1f, R17 ;  /* 0x0000001fff0b7819 */ /* 0x000fc40000011411 */
[----:B------:R-:W-:Y:S02]  /*15f0*/  ISETP.GE.AND P0, PT, R14, RZ, PT ;  /* 0x000000ff0e00720c */ /* 0x000fe40003f06270 */
[C---:B------:R-:W-:Y:S02]  /*1600*/  LOP3.LUT R10, R11.reuse, R10, RZ, 0x3c, !PT ;  /* 0x0000000a0b0a7212 */ /* 0x040fe400078e3cff */
[----:B------:R-:W-:Y:S02]  /*1610*/  LOP3.LUT R11, R11, R17, RZ, 0x3c, !PT ;  /* 0x000000110b0b7212 */ /* 0x000fe400078e3cff */
[C---:B------:R-:W-:Y:S02]  /*1620*/  LOP3.LUT R3, R17.reuse, R14, RZ, 0x3c, !PT ;  /* 0x0000000e11037212 */ /* 0x040fe400078e3cff */
[----:B------:R-:W-:Y:S02]  /*1630*/  LEA.HI R8, R17, R8, RZ, 0x1 ;  /* 0x0000000811087211 */ /* 0x000fe400078f08ff */
[----:B------:R-:W0:Y:S01]  /*1640*/  I2F.F64.S64 R10, R10 ;  /* 0x0000000a000a7312 */ /* 0x000e220000301c00 */
[----:B------:R-:W-:-:S02]  /*1650*/  ISETP.GE.AND P1, PT, R3, RZ, PT ;  /* 0x000000ff0300720c */ /* 0x000fc40003f26270 */
[----:B------:R-:W-:-:S05]  /*1660*/  IMAD.MOV R3, RZ, RZ, -R8 ;  /* 0x000000ffff037224 */ /* 0x000fca00078e0a08 */
[----:B------:R-:W-:Y:S01]  /*1670*/  @!P0 MOV R8, R3 ;  /* 0x0000000300088202 */ /* 0x000fe20000000f00 */
[----:B0-----:R-:W-:-:S10]  /*1680*/  DMUL R18, R10, UR8 ;  /* 0x000000080a127c28 */ /* 0x001fd40008000000 */
[----:B------:R-:W0:Y:S02]  /*1690*/  F2F.F32.F64 R18, R18 ;  /* 0x0000001200127310 */ /* 0x000e240000301000 */
[----:B0-----:R-:W-:Y:S01]  /*16a0*/  FSEL R11, -R18, R18, !P1 ;  /* 0x00000012120b7208 */ /* 0x001fe20004800100 */
[----:B------:R-:W-:Y:S06]  /*16b0*/  BRA `(.L_x_10) ;  /* 0x0000000000087947 */ /* 0x000fec0003800000 */
.L_x_11:
[----:B------:R-:W-:Y:S01]  /*16c0*/  FMUL R11, RZ, R14 ;  /* 0x0000000eff0b7220 */ /* 0x000fe20000400000 */
[----:B------:R-:W-:-:S07]  /*16d0*/  IMAD.MOV.U32 R8, RZ, RZ, RZ ;  /* 0x000000ffff087224 */ /* 0x000fce00078e00ff */
.L_x_10:
[----:B------:R-:W-:Y:S05]  /*16e0*/  BSYNC.RECONVERGENT B1 ;  /* 0x0000000000017941 */ /* 0x000fea0003800200 */
.L_x_9:
[----:B------:R-:W-:Y:S01]  /*16f0*/  FMUL R22, R9, 0.63661974668502807617 ;  /* 0x3f22f98309167820 */ /* 0x000fe20000400000 */
[----:B------:R-:W-:Y:S02]  /*1700*/  HFMA2 R16, -RZ, RZ, 0.487060546875, -0.0625 ;  /* 0x37cbac00ff107431 */ /* 0x000fe400000001ff */
[----:B------:R-:W-:Y:S01]  /*1710*/  FMUL R10, R11, R11 ;  /* 0x0000000b0b0a7220 */ /* 0x000fe20000400000 */
[C---:B------:R-:W-:Y:S01]  /*1720*/  LOP3.LUT R3, R8.reuse, 0x1, RZ, 0xc0, !PT ;  /* 0x0000000108037812 */ /* 0x040fe200078ec0ff */
[----:B------:R-:W-:Y:S01]  /*1730*/  IMAD.MOV.U32 R17, RZ, RZ, 0x3d2aaabb ;  /* 0x3d2aaabbff117424 */ /* 0x000fe200078e00ff */
[----:B------:R-:W-:Y:S01]  /*1740*/  LOP3.LUT P1, RZ, R8, 0x2, RZ, 0xc0, !PT ;  /* 0x0000000208ff7812 */ /* 0x000fe2000782c0ff */
[----:B------:R-:W0:Y:S01]  /*1750*/  F2I.NTZ R22, R22 ;  /* 0x0000001600167305 */ /* 0x000e220000203100 */
[----:B------:R-:W-:Y:S01]  /*1760*/  ISETP.NE.U32.AND P0, PT, R3, 0x1, PT ;  /* 0x000000010300780c */ /* 0x000fe20003f05070 */
[----:B------:R-:W-:Y:S01]  /*1770*/  BSSY.RECONVERGENT B1, `(.L_x_13) ;  /* 0x0000048000017945 */ /* 0x000fe20003800200 */
[----:B------:R-:W-:Y:S01]  /*1780*/  MOV R3, 0x3effffff ;  /* 0x3effffff00037802 */ /* 0x000fe20000000f00 */
[----:B------:R-:W-:Y:S01]  /*1790*/  FFMA R18, R10, R16, -0.0013887860113754868507 ;  /* 0xbab607ed0a127423 */ /* 0x000fe20000000010 */
[----:B-1----:R-:W-:-:S02]  /*17a0*/  FSEL R21, R17, 0.0083327032625675201416, !P0 ;  /* 0x3c0885e411157808 */ /* 0x002fc40004000000 */
[----:B------:R-:W-:Y:S02]  /*17b0*/  FSEL R23, R11, 1, P0 ;  /* 0x3f8000000b177808 */ /* 0x000fe40000000000 */
[----:B------:R-:W-:Y:S02]  /*17c0*/  FSEL R19, R18, -0.00019574658654164522886, !P0 ;  /* 0xb94d415312137808 */ /* 0x000fe40004000000 */
[----:B0-----:R-:W-:-:S03]  /*17d0*/  I2FP.F32.S32 R20, R22 ;  /* 0x0000001600147245 */ /* 0x001fc60000201400 */
[----:B------:R-:W-:Y:S01]  /*17e0*/  FFMA R19, R10, R19, R21 ;  /* 0x000000130a137223 */ /* 0x000fe20000000015 */
[----:B------:R-:W-:Y:S02]  /*17f0*/  FSEL R21, -R3, -0.16666662693023681641, !P0 ;  /* 0xbe2aaaa803157808 */ /* 0x000fe40004000100 */
[----:B------:R-:W-:Y:S01]  /*1800*/  FSETP.GE.AND P0, PT, |R9|, 105615, PT ;  /* 0x47ce47800900780b */ /* 0x000fe20003f06200 */
[----:B------:R-:W-:Y:S02]  /*1810*/  FFMA R11, R20, -1.5707962512969970703, R9 ;  /* 0xbfc90fda140b7823 */ /* 0x000fe40000000009 */
[C---:B------:R-:W-:Y:S01]  /*1820*/  FFMA R19, R10.reuse, R19, R21 ;  /* 0x000000130a137223 */ /* 0x040fe20000000015 */
[----:B------:R-:W-:Y:S01]  /*1830*/  FFMA R10, R10, R23, RZ ;  /* 0x000000170a0a7223 */ /* 0x000fe200000000ff */
[----:B------:R-:W-:Y:S01]  /*1840*/  FFMA R11, R20, -7.5497894158615963534e-08, R11 ;  /* 0xb3a22168140b7823 */ /* 0x000fe2000000000b */
[----:B------:R-:W-:Y:S02]  /*1850*/  IMAD.MOV.U32 R21, RZ, RZ, R22 ;  /* 0x000000ffff157224 */ /* 0x000fe400078e0016 */
[----:B------:R-:W-:Y:S01]  /*1860*/  FFMA R23, R10, R19, R23 ;  /* 0x000000130a177223 */ /* 0x000fe20000000017 */
[----:B------:R-:W-:-:S03]  /*1870*/  FFMA R20, R20, -5.3903029534742383927e-15, R11 ;  /* 0xa7c234c514147823 */ /* 0x000fc6000000000b */
[----:B------:R-:W-:Y:S02]  /*1880*/  @P1 FADD R23, RZ, -R23 ;  /* 0x80000017ff171221 */ /* 0x000fe40000000000 */
[----:B------:R-:W-:Y:S01]  /*1890*/  MOV R8, R20 ;  /* 0x0000001400087202 */ /* 0x000fe20000000f00 */
[----:B------:R-:W-:Y:S06]  /*18a0*/  @!P0 BRA `(.L_x_14) ;  /* 0x0000000000d08947 */ /* 0x000fec0003800000 */
[----:B------:R-:W-:-:S13]  /*18b0*/  FSETP.NEU.AND P1, PT, |R9|, +INF , PT ;  /* 0x7f8000000900780b */ /* 0x000fda0003f2d200 */
[----:B------:R-:W-:Y:S05]  /*18c0*/  @!P1 BRA `(.L_x_15) ;  /* 0x0000000000c09947 */ /* 0x000fea0003800000 */
[----:B------:R-:W-:Y:S02]  /*18d0*/  IMAD.SHL.U32 R8, R9, 0x100, RZ ;  /* 0x0000010009087824 */ /* 0x000fe400078e00ff */
[----:B------:R-:W-:Y:S02]  /*18e0*/  HFMA2 R24, -RZ, RZ, 0, 0 ;  /* 0x00000000ff187431 */ /* 0x000fe400000001ff */
[----:B------:R-:W-:Y:S01]  /*18f0*/  IMAD.MOV.U32 R29, RZ, RZ, RZ ;  /* 0x000000ffff1d7224 */ /* 0x000fe200078e00ff */
[----:B------:R-:W-:Y:S01]  /*1900*/  UMOV UR4, URZ ;  /* 0x000000ff00047c82 */ /* 0x000fe20008000000 */
[----:B------:R-:W-:-:S07]  /*1910*/  LOP3.LUT R8, R8, 0x80000000, RZ, 0xfc, !PT ;  /* 0x8000000008087812 */ /* 0x000fce00078efcff */
.L_x_16:
[----:B0-----:R-:W0:Y:S02]  /*1920*/  LDC.64 R10, c[0x4][0x40] ;  /* 0x01001000ff0a7b82 */ /* 0x001e240000000a00 */
[----:B0-----:R-:W-:-:S05]  /*1930*/  IMAD.WIDE.U32 R18, R29, 0x4, R10 ;  /* 0x000000041d127825 */ /* 0x001fca00078e000a */
[----:B------:R-:W2:Y:S01]  /*1940*/  LDG.E.CONSTANT R11, desc[UR10][R18.64] ;  /* 0x0000000a120b7981 */ /* 0x000ea2000c1e9900 */
[C---:B------:R-:W-:Y:S01]  /*1950*/  LEA R22, R29.reuse, R1, 0x2 ;  /* 0x000000011d167211 */ /* 0x040fe200078e10ff */
[----:B------:R-:W-:-:S05]  /*1960*/  VIADD R29, R29, 0x1 ;  /* 0x000000011d1d7836 */ /* 0x000fca0000000000 */
        /* <DEDUP_REMOVED lines=9> */
[----:B------:R-:W-:Y:S02]  /*1a00*/  LOP3.LUT P1, RZ, R18, 0x1f, RZ, 0xc0, !PT ;  /* 0x0000001f12ff7812 */ /* 0x000fe4000782c0ff */
[----:B------:R-:W-:-:S04]  /*1a10*/  IADD3 R8, PT, PT, R8, -0x80, RZ ;  /* 0xffffff8008087810 */ /* 0x000fc80007ffe0ff */
[----:B------:R-:W-:-:S05]  /*1a20*/  SHF.R.U32.HI R8, RZ, 0x5, R8 ;  /* 0x00000005ff087819 */ /* 0x000fca0000011608 */
[----:B------:R-:W-:-:S05]  /*1a30*/  IMAD R19, R8, -0x4, R1 ;  /* 0xfffffffc08137824 */ /* 0x000fca00078e0201 */
[----:B------:R-:W2:Y:S04]  /*1a40*/  LDL R8, [R19+0x18] ;  /* 0x0000180013087983 */ /* 0x000ea80000100800 */
[----:B------:R-:W2:Y:S04]  /*1a50*/  LDL R11, [R19+0x14] ;  /* 0x00001400130b7983 */ /* 0x000ea80000100800 */
[----:B0-----:R-:W3:Y:S01]  /*1a60*/  @P1 LDL R10, [R19+0x10] ;  /* 0x00001000130a1983 */ /* 0x001ee20000100800 */
[----:B------:R-:W-:Y:S01]  /*1a70*/  LOP3.LUT R18, R18, 0x1f, RZ, 0xc0, !PT ;  /* 0x0000001f12127812 */ /* 0x000fe200078ec0ff */
[----:B------:R-:W-:Y:S01]  /*1a80*/  UMOV UR8, 0x54442d19 ;  /* 0x54442d1900087882 */ /* 0x000fe20000000000 */
[----:B------:R-:W-:-:S02]  /*1a90*/  UMOV UR9, 0x3bf921fb ;  /* 0x3bf921fb00097882 */ /* 0x000fc40000000000 */
[-C--:B--2---:R-:W-:Y:S02]  /*1aa0*/  @P1 SHF.L.W.U32.HI R8, R11, R18.reuse, R8 ;  /* 0x000000120b081219 */ /* 0x084fe40000010e08 */
[----:B---3--:R-:W-:Y:S02]  /*1ab0*/  @P1 SHF.L.W.U32.HI R11, R10, R18, R11 ;  /* 0x000000120a0b1219 */ /* 0x008fe40000010e0b */
[----:B------:R-:W-:Y:S02]  /*1ac0*/  ISETP.GE.AND P1, PT, R9, RZ, PT ;  /* 0x000000ff0900720c */ /* 0x000fe40003f26270 */
[C-C-:B------:R-:W-:Y:S01]  /*1ad0*/  SHF.L.W.U32.HI R22, R11.reuse, 0x2, R8.reuse ;  /* 0x000000020b167819 */ /* 0x140fe20000010e08 */
[----:B------:R-:W-:Y:S01]  /*1ae0*/  IMAD.SHL.U32 R11, R11, 0x4, RZ ;  /* 0x000000040b0b7824 */ /* 0x000fe200078e00ff */
[----:B------:R-:W-:Y:S02]  /*1af0*/  SHF.R.U32.HI R29, RZ, 0x1e, R8 ;  /* 0x0000001eff1d7819 */ /* 0x000fe40000011608 */
[----:B------:R-:W-:-:S02]  /*1b00*/  SHF.R.S32.HI R18, RZ, 0x1f, R22 ;  /* 0x0000001fff127819 */ /* 0x000fc40000011416 */
[----:B------:R-:W-:Y:S02]  /*1b10*/  LOP3.LUT R8, R22, R9, RZ, 0x3c, !PT ;  /* 0x0000000916087212 */ /* 0x000fe400078e3cff */
[C---:B------:R-:W-:Y:S02]  /*1b20*/  LOP3.LUT R10, R18.reuse, R11, RZ, 0x3c, !PT ;  /* 0x0000000b120a7212 */ /* 0x040fe400078e3cff */
[----:B------:R-:W-:Y:S02]  /*1b30*/  LOP3.LUT R11, R18, R22, RZ, 0x3c, !PT ;  /* 0x00000016120b7212 */ /* 0x000fe400078e3cff */
[----:B------:R-:W-:Y:S02]  /*1b40*/  LEA.HI R22, R22, R29, RZ, 0x1 ;  /* 0x0000001d16167211 */ /* 0x000fe400078f08ff */
[----:B------:R-:W-:Y:S02]  /*1b50*/  ISETP.GE.AND P2, PT, R8, RZ, PT ;  /* 0x000000ff0800720c */ /* 0x000fe40003f46270 */
[----:B------:R-:W0:Y:S01]  /*1b60*/  I2F.F64.S64 R10, R10 ;  /* 0x0000000a000a7312 */ /* 0x000e220000301c00 */
[----:B------:R-:W-:-:S05]  /*1b70*/  IADD3 R8, PT, PT, -R22, RZ, RZ ;  /* 0x000000ff16087210 */ /* 0x000fca0007ffe1ff */
[----:B------:R-:W-:Y:S01]  /*1b80*/  @!P1 IMAD.MOV.U32 R22, RZ, RZ, R8 ;  /* 0x000000ffff169224 */ /* 0x000fe200078e0008 */
[----:B0-----:R-:W-:-:S10]  /*1b90*/  DMUL R18, R10, UR8 ;  /* 0x000000080a127c28 */ /* 0x001fd40008000000 */
[----:B------:R-:W0:Y:S02]  /*1ba0*/  F2F.F32.F64 R18, R18 ;  /* 0x0000001200127310 */ /* 0x000e240000301000 */
[----:B0-----:R-:W-:Y:S01]  /*1bb0*/  FSEL R8, -R18, R18, !P2 ;  /* 0x0000001212087208 */ /* 0x001fe20005000100 */
[----:B-1----:R-:W-:Y:S06]  /*1bc0*/  BRA `(.L_x_14) ;  /* 0x0000000000087947 */ /* 0x002fec0003800000 */
.L_x_15:
[----:B------:R-:W-:Y:S01]  /*1bd0*/  FMUL R8, RZ, R9 ;  /* 0x00000009ff087220 */ /* 0x000fe20000400000 */
[----:B------:R-:W-:-:S07]  /*1be0*/  MOV R22, RZ ;  /* 0x000000ff00167202 */ /* 0x000fce0000000f00 */
.L_x_14:
[----:B------:R-:W-:Y:S05]  /*1bf0*/  BSYNC.RECONVERGENT B1 ;  /* 0x0000000000017941 */ /* 0x000fea0003800200 */
.L_x_13:
[----:B------:R-:W-:Y:S01]  /*1c00*/  FMUL R11, R8, R8 ;  /* 0x00000008080b7220 */ /* 0x000fe20000400000 */
[C---:B------:R-:W-:Y:S01]  /*1c10*/  LOP3.LUT R18, R22.reuse, 0x1, RZ, 0xc0, !PT ;  /* 0x0000000116127812 */ /* 0x040fe200078ec0ff */
[----:B------:R-:W-:Y:S01]  /*1c20*/  VIADD R19, R22, 0x1 ;  /* 0x0000000116137836 */ /* 0x000fe20000000000 */
[----:B------:R-:W-:Y:S01]  /*1c30*/  BSSY.RECONVERGENT B1, `(.L_x_17) ;  /* 0x0000047000017945 */ /* 0x000fe20003800200 */
[----:B------:R-:W-:Y:S01]  /*1c40*/  FFMA R10, R11, R16, -0.0013887860113754868507 ;  /* 0xbab607ed0b0a7423 */ /* 0x000fe20000000010 */
[----:B------:R-:W-:Y:S02]  /*1c50*/  ISETP.NE.U32.AND P1, PT, R18, 0x1, PT ;  /* 0x000000011200780c */ /* 0x000fe40003f25070 */
[----:B------:R-:W-:Y:S02]  /*1c60*/  LOP3.LUT P2, RZ, R19, 0x2, RZ, 0xc0, !PT ;  /* 0x0000000213ff7812 */ /* 0x000fe4000784c0ff */
[----:B------:R-:W-:Y:S02]  /*1c70*/  FSEL R10, R10, -0.00019574658654164522886, P1 ;  /* 0xb94d41530a0a7808 */ /* 0x000fe40000800000 */
[----:B------:R-:W-:-:S02]  /*1c80*/  FSEL R18, R17, 0.0083327032625675201416, P1 ;  /* 0x3c0885e411127808 */ /* 0x000fc40000800000 */
[----:B------:R-:W-:Y:S02]  /*1c90*/  FSEL R19, -R3, -0.16666662693023681641, P1 ;  /* 0xbe2aaaa803137808 */ /* 0x000fe40000800100 */
[----:B------:R-:W-:Y:S01]  /*1ca0*/  FSEL R8, R8, 1, !P1 ;  /* 0x3f80000008087808 */ /* 0x000fe20004800000 */
[----:B------:R-:W-:Y:S01]  /*1cb0*/  FFMA R10, R11, R10, R18 ;  /* 0x0000000a0b0a7223 */ /* 0x000fe20000000012 */
[----:B------:R-:W-:-:S03]  /*1cc0*/  FSETP.GE.AND P1, PT, |R14|, 105615, PT ;  /* 0x47ce47800e00780b */ /* 0x000fc60003f26200 */
[C---:B------:R-:W-:Y:S01]  /*1cd0*/  FFMA R10, R11.reuse, R10, R19 ;  /* 0x0000000a0b0a7223 */ /* 0x040fe20000000013 */
[----:B------:R-:W-:-:S04]  /*1ce0*/  FFMA R11, R11, R8, RZ ;  /* 0x000000080b0b7223 */ /* 0x000fc800000000ff */
[----:B------:R-:W-:Y:S01]  /*1cf0*/  FFMA R8, R11, R10, R8 ;  /* 0x0000000a0b087223 */ /* 0x000fe20000000008 */
[----:B------:R-:W-:Y:S01]  /*1d00*/  FMUL R11, R12, R23 ;  /* 0x000000170c0b7220 */ /* 0x000fe20000400000 */
[----:B------:R-:W-:Y:S02]  /*1d10*/  MOV R23, R15 ;  /* 0x0000000f00177202 */ /* 0x000fe40000000f00 */
[----:B------:R-:W-:-:S04]  /*1d20*/  @P2 FADD R8, RZ, -R8 ;  /* 0x80000008ff082221 */ /* 0x000fc80000000000 */
[----:B------:R-:W-:Y:S01]  /*1d30*/  FMUL R8, R8, R11 ;  /* 0x0000000b08087220 */ /* 0x000fe20000400000 */
[----:B------:R-:W-:Y:S01]  /*1d40*/  IMAD.MOV.U32 R11, RZ, RZ, R13 ;  /* 0x000000ffff0b7224 */ /* 0x000fe200078e000d */
[----:B------:R-:W-:Y:S06]  /*1d50*/  @!P1 BRA `(.L_x_18) ;  /* 0x0000000000d09947 */ /* 0x000fec0003800000 */
[----:B------:R-:W-:-:S13]  /*1d60*/  FSETP.NEU.AND P2, PT, |R14|, +INF , PT ;  /* 0x7f8000000e00780b */ /* 0x000fda0003f4d200 */
[----:B------:R-:W-:Y:S05]  /*1d70*/  @!P2 BRA `(.L_x_19) ;  /* 0x0000000000c0a947 */ /* 0x000fea0003800000 */
[----:B------:R-:W-:Y:S01]  /*1d80*/  SHF.L.U32 R22, R14, 0x8, RZ ;  /* 0x000000080e167819 */ /* 0x000fe200000006ff */
[----:B------:R-:W-:Y:S02]  /*1d90*/  HFMA2 R23, -RZ, RZ, 0, 0 ;  /* 0x00000000ff177431 */ /* 0x000fe400000001ff */
[----:B------:R-:W-:Y:S01]  /*1da0*/  IMAD.MOV.U32 R24, RZ, RZ, RZ ;  /* 0x000000ffff187224 */ /* 0x000fe200078e00ff */
[----:B------:R-:W-:Y:S01]  /*1db0*/  UMOV UR4, URZ ;  /* 0x000000ff00047c82 */ /* 0x000fe20008000000 */
[----:B------:R-:W-:-:S07]  /*1dc0*/  LOP3.LUT R22, R22, 0x80000000, RZ, 0xfc, !PT ;  /* 0x8000000016167812 */ /* 0x000fce00078efcff */
.L_x_20:
[----:B0-----:R-:W0:Y:S02]  /*1dd0*/  LDC.64 R10, c[0x4][0x40] ;  /* 0x01001000ff0a7b82 */ /* 0x001e240000000a00 */
[----:B0-----:R-:W-:-:S05]  /*1de0*/  IMAD.WIDE.U32 R18, R23, 0x4, R10 ;  /* 0x0000000417127825 */ /* 0x001fca00078e000a */
[----:B------:R-:W2:Y:S01]  /*1df0*/  LDG.E.CONSTANT R11, desc[UR10][R18.64] ;  /* 0x0000000a120b7981 */ /* 0x000ea2000c1e9900 */
[C---:B------:R-:W-:Y:S01]  /*1e00*/  IMAD R28, R23.reuse, 0x4, R1 ;  /* 0x00000004171c7824 */ /* 0x040fe200078e0201 */
        /* <DEDUP_REMOVED lines=19> */
[----:B------:R-:W-:Y:S01]  /*1f40*/  UMOV UR9, 0x3bf921fb ;  /* 0x3bf921fb00097882 */ /* 0x000fe20000000000 */
[----:B------:R-:W-:-:S02]  /*1f50*/  ISETP.GE.AND P3, PT, R14, RZ, PT ;  /* 0x000000ff0e00720c */ /* 0x000fc40003f66270 */
[-C--:B--2---:R-:W-:Y:S02]  /*1f60*/  @P2 SHF.L.W.U32.HI R22, R11, R18.reuse, R22 ;  /* 0x000000120b162219 */ /* 0x084fe40000010e16 */
[----:B---3--:R-:W-:-:S04]  /*1f70*/  @P2 SHF.L.W.U32.HI R11, R10, R18, R11 ;  /* 0x000000120a0b2219 */ /* 0x008fc80000010e0b */
[C-C-:B------:R-:W-:Y:S02]  /*1f80*/  SHF.L.W.U32.HI R23, R11.reuse, 0x2, R22.reuse ;  /* 0x000000020b177819 */ /* 0x140fe40000010e16 */
[----:B------:R-:W-:Y:S02]  /*1f90*/  SHF.L.U32 R11, R11, 0x2, RZ ;  /* 0x000000020b0b7819 */ /* 0x000fe400000006ff */
[----:B------:R-:W-:Y:S02]  /*1fa0*/  SHF.R.S32.HI R18, RZ, 0x1f, R23 ;  /* 0x0000001fff127819 */ /* 0x000fe40000011417 */
[----:B------:R-:W-:Y:S02]  /*1fb0*/  SHF.R.U32.HI R22, RZ, 0x1e, R22 ;  /* 0x0000001eff167819 */ /* 0x000fe40000011616 */
[C---:B------:R-:W-:Y:S02]  /*1fc0*/  LOP3.LUT R10, R18.reuse, R11, RZ, 0x3c, !PT ;  /* 0x0000000b120a7212 */ /* 0x040fe400078e3cff */
[----:B------:R-:W-:-:S02]  /*1fd0*/  LOP3.LUT R11, R18, R23, RZ, 0x3c, !PT ;  /* 0x00000017120b7212 */ /* 0x000fc400078e3cff */
[C---:B-1----:R-:W-:Y:S02]  /*1fe0*/  LOP3.LUT R24, R23.reuse, R14, RZ, 0x3c, !PT ;  /* 0x0000000e17187212 */ /* 0x042fe400078e3cff */
[----:B------:R-:W-:Y:S02]  /*1ff0*/  LEA.HI R23, R23, R22, RZ, 0x1 ;  /* 0x0000001617177211 */ /* 0x000fe400078f08ff */
[----:B------:R-:W1:Y:S01]  /*2000*/  I2F.F64.S64 R10, R10 ;  /* 0x0000000a000a7312 */ /* 0x000e620000301c00 */
[----:B------:R-:W-:Y:S02]  /*2010*/  ISETP.GE.AND P2, PT, R24, RZ, PT ;  /* 0x000000ff1800720c */ /* 0x000fe40003f46270 */
[----:B------:R-:W-:-:S05]  /*2020*/  IMAD.MOV R22, RZ, RZ, -R23 ;  /* 0x000000ffff167224 */ /* 0x000fca00078e0a17 */
[----:B------:R-:W-:Y:S01]  /*2030*/  @!P3 MOV R23, R22 ;  /* 0x000000160017b202 */ /* 0x000fe20000000f00 */
[----:B-1----:R-:W-:-:S10]  /*2040*/  DMUL R18, R10, UR8 ;  /* 0x000000080a127c28 */ /* 0x002fd40008000000 */
[----:B------:R-:W1:Y:S02]  /*2050*/  F2F.F32.F64 R18, R18 ;  /* 0x0000001200127310 */ /* 0x000e640000301000 */
[----:B-1----:R-:W-:Y:S01]  /*2060*/  FSEL R11, -R18, R18, !P2 ;  /* 0x00000012120b7208 */ /* 0x002fe20005000100 */
[----:B------:R-:W-:Y:S06]  /*2070*/  BRA `(.L_x_18) ;  /* 0x0000000000087947 */ /* 0x000fec0003800000 */
.L_x_19:
[----:B------:R-:W-:Y:S01]  /*2080*/  FMUL R11, RZ, R14 ;  /* 0x0000000eff0b7220 */ /* 0x000fe20000400000 */
[----:B------:R-:W-:-:S07]  /*2090*/  IMAD.MOV.U32 R23, RZ, RZ, RZ ;  /* 0x000000ffff177224 */ /* 0x000fce00078e00ff */
.L_x_18:
[----:B------:R-:W-:Y:S05]  /*20a0*/  BSYNC.RECONVERGENT B1 ;  /* 0x0000000000017941 */ /* 0x000fea0003800200 */
.L_x_17:
[----:B------:R-:W-:Y:S01]  /*20b0*/  FMUL R10, R11, R11 ;  /* 0x0000000b0b0a7220 */ /* 0x000fe20000400000 */
[C---:B------:R-:W-:Y:S01]  /*20c0*/  LOP3.LUT R19, R23.reuse, 0x1, RZ, 0xc0, !PT ;  /* 0x0000000117137812 */ /* 0x040fe200078ec0ff */
[----:B------:R-:W-:Y:S01]  /*20d0*/  BSSY.RECONVERGENT B1, `(.L_x_21) ;  /* 0x0000042000017945 */ /* 0x000fe20003800200 */
[----:B------:R-:W-:Y:S01]  /*20e0*/  LOP3.LUT P3, RZ, R23, 0x2, RZ, 0xc0, !PT ;  /* 0x0000000217ff7812 */ /* 0x000fe2000786c0ff */
[----:B------:R-:W-:Y:S01]  /*20f0*/  FFMA R18, R10, R16, -0.0013887860113754868507 ;  /* 0xbab607ed0a127423 */ /* 0x000fe20000000010 */
[----:B------:R-:W-:-:S04]  /*2100*/  ISETP.NE.U32.AND P2, PT, R19, 0x1, PT ;  /* 0x000000011300780c */ /* 0x000fc80003f45070 */
[----:B------:R-:W-:Y:S02]  /*2110*/  FSEL R19, R18, -0.00019574658654164522886, !P2 ;  /* 0xb94d415312137808 */ /* 0x000fe40005000000 */
[----:B0-----:R-:W-:Y:S02]  /*2120*/  FSEL R29, R17, 0.0083327032625675201416, !P2 ;  /* 0x3c0885e4111d7808 */ /* 0x001fe40005000000 */
[----:B------:R-:W-:Y:S02]  /*2130*/  FSEL R18, -R3, -0.16666662693023681641, !P2 ;  /* 0xbe2aaaa803127808 */ /* 0x000fe40005000100 */
[----:B------:R-:W-:Y:S01]  /*2140*/  FSEL R23, R11, 1, P2 ;  /* 0x3f8000000b177808 */ /* 0x000fe20001000000 */
[----:B------:R-:W-:-:S04]  /*2150*/  FFMA R19, R10, R19, R29 ;  /* 0x000000130a137223 */ /* 0x000fc8000000001d */
[C---:B------:R-:W-:Y:S01]  /*2160*/  FFMA R18, R10.reuse, R19, R18 ;  /* 0x000000130a127223 */ /* 0x040fe20000000012 */
[----:B------:R-:W-:-:S04]  /*2170*/  FFMA R10, R10, R23, RZ ;  /* 0x000000170a0a7223 */ /* 0x000fc800000000ff */
[----:B------:R-:W-:-:S04]  /*2180*/  FFMA R23, R10, R18, R23 ;  /* 0x000000120a177223 */ /* 0x000fc80000000017 */
[----:B------:R-:W-:Y:S01]  /*2190*/  @P3 FADD R23, RZ, -R23 ;  /* 0x80000017ff173221 */ /* 0x000fe20000000000 */
        /* <DEDUP_REMOVED lines=8> */
.L_x_24:
        /* <DEDUP_REMOVED lines=26> */
[----:B---3--:R-:W-:Y:S02]  /*23c0*/  @P0 SHF.L.W.U32.HI R11, R10, R18, R11 ;  /* 0x000000120a0b0219 */ /* 0x008fe40000010e0b */
[--C-:B-1----:R-:W-:Y:S02]  /*23d0*/  SHF.R.U32.HI R21, RZ, 0x1e, R20.reuse ;  /* 0x0000001eff157819 */ /* 0x102fe40000011614 */
[C---:B------:R-:W-:Y:S02]  /*23e0*/  SHF.L.W.U32.HI R22, R11.reuse, 0x2, R20 ;  /* 0x000000020b167819 */ /* 0x040fe40000010e14 */
[----:B------:R-:W-:Y:S02]  /*23f0*/  SHF.L.U32 R11, R11, 0x2, RZ ;  /* 0x000000020b0b7819 */ /* 0x000fe400000006ff */
[----:B------:R-:W-:-:S02]  /*2400*/  SHF.R.S32.HI R18, RZ, 0x1f, R22 ;  /* 0x0000001fff127819 */ /* 0x000fc40000011416 */
[----:B------:R-:W-:Y:S02]  /*2410*/  LOP3.LUT R9, R22, R9, RZ, 0x3c, !PT ;  /* 0x0000000916097212 */ /* 0x000fe400078e3cff */
[C---:B------:R-:W-:Y:S02]  /*2420*/  LOP3.LUT R10, R18.reuse, R11, RZ, 0x3c, !PT ;  /* 0x0000000b120a7212 */ /* 0x040fe400078e3cff */
[----:B------:R-:W-:Y:S02]  /*2430*/  LOP3.LUT R11, R18, R22, RZ, 0x3c, !PT ;  /* 0x00000016120b7212 */ /* 0x000fe400078e3cff */
[----:B------:R-:W-:Y:S02]  /*2440*/  LEA.HI R21, R22, R21, RZ, 0x1 ;  /* 0x0000001516157211 */ /* 0x000fe400078f08ff */
[----:B------:R-:W-:Y:S02]  /*2450*/  ISETP.GE.AND P0, PT, R9, RZ, PT ;  /* 0x000000ff0900720c */ /* 0x000fe40003f06270 */
[----:B------:R-:W1:Y:S01]  /*2460*/  I2F.F64.S64 R10, R10 ;  /* 0x0000000a000a7312 */ /* 0x000e620000301c00 */
[----:B------:R-:W-:-:S05]  /*2470*/  IMAD.MOV R9, RZ, RZ, -R21 ;  /* 0x000000ffff097224 */ /* 0x000fca00078e0a15 */
[----:B------:R-:W-:Y:S01]  /*2480*/  @!P2 MOV R21, R9 ;  /* 0x000000090015a202 */ /* 0x000fe20000000f00 */
[----:B-1----:R-:W-:-:S10]  /*2490*/  DMUL R18, R10, UR8 ;  /* 0x000000080a127c28 */ /* 0x002fd40008000000 */
[----:B------:R-:W1:Y:S02]  /*24a0*/  F2F.F32.F64 R18, R18 ;  /* 0x0000001200127310 */ /* 0x000e640000301000 */
[----:B-1----:R-:W-:Y:S01]  /*24b0*/  FSEL R20, -R18, R18, !P0 ;  /* 0x0000001212147208 */ /* 0x002fe20004000100 */
[----:B------:R-:W-:Y:S06]  /*24c0*/  BRA `(.L_x_22) ;  /* 0x0000000000087947 */ /* 0x000fec0003800000 */
.L_x_23:
[----:B------:R-:W-:Y:S01]  /*24d0*/  FMUL R20, RZ, R9 ;  /* 0x00000009ff147220 */ /* 0x000fe20000400000 */
[----:B------:R-:W-:-:S07]  /*24e0*/  IMAD.MOV.U32 R21, RZ, RZ, RZ ;  /* 0x000000ffff157224 */ /* 0x000fce00078e00ff */
.L_x_22:
[----:B------:R-:W-:Y:S05]  /*24f0*/  BSYNC.RECONVERGENT B1 ;  /* 0x0000000000017941 */ /* 0x000fea0003800200 */
.L_x_21:
[----:B------:R-:W-:Y:S01]  /*2500*/  FMUL R9, R20, R20 ;  /* 0x0000001414097220 */ /* 0x000fe20000400000 */
[C---:B------:R-:W-:Y:S01]  /*2510*/  LOP3.LUT R11, R21.reuse, 0x1, RZ, 0xc0, !PT ;  /* 0x00000001150b7812 */ /* 0x040fe200078ec0ff */
[----:B------:R-:W-:Y:S01]  /*2520*/  BSSY.RECONVERGENT B1, `(.L_x_25) ;  /* 0x0000044000017945 */ /* 0x000fe20003800200 */
[----:B------:R-:W-:Y:S01]  /*2530*/  LOP3.LUT P2, RZ, R21, 0x2, RZ, 0xc0, !PT ;  /* 0x0000000215ff7812 */ /* 0x000fe2000784c0ff */
[----:B------:R-:W-:Y:S01]  /*2540*/  FFMA R10, R9, R16, -0.0013887860113754868507 ;  /* 0xbab607ed090a7423 */ /* 0x000fe20000000010 */
[----:B------:R-:W-:-:S04]  /*2550*/  ISETP.NE.U32.AND P0, PT, R11, 0x1, PT ;  /* 0x000000010b00780c */ /* 0x000fc80003f05070 */
[----:B------:R-:W-:Y:S02]  /*2560*/  FSEL R10, R10, -0.00019574658654164522886, !P0 ;  /* 0xb94d41530a0a7808 */ /* 0x000fe40004000000 */
[----:B------:R-:W-:Y:S02]  /*2570*/  FSEL R18, R17, 0.0083327032625675201416, !P0 ;  /* 0x3c0885e411127808 */ /* 0x000fe40004000000 */
[----:B------:R-:W-:Y:S02]  /*2580*/  FSEL R20, R20, 1, P0 ;  /* 0x3f80000014147808 */ /* 0x000fe40000000000 */
[----:B------:R-:W-:Y:S01]  /*2590*/  FSEL R19, -R3, -0.16666662693023681641, !P0 ;  /* 0xbe2aaaa803137808 */ /* 0x000fe20004000100 */
[C---:B------:R-:W-:Y:S02]  /*25a0*/  FFMA R10, R9.reuse, R10, R18 ;  /* 0x0000000a090a7223 */ /* 0x040fe40000000012 */
[C---:B------:R-:W-:Y:S02]  /*25b0*/  FFMA R11, R9.reuse, R20, RZ ;  /* 0x00000014090b7223 */ /* 0x040fe400000000ff */
[----:B------:R-:W-:-:S04]  /*25c0*/  FFMA R10, R9, R10, R19 ;  /* 0x0000000a090a7223 */ /* 0x000fc80000000013 */
[----:B------:R-:W-:Y:S01]  /*25d0*/  FFMA R9, R11, R10, R20 ;  /* 0x0000000a0b097223 */ /* 0x000fe20000000014 */
[----:B------:R-:W-:-:S03]  /*25e0*/  FMUL R10, R12, R23 ;  /* 0x000000170c0a7220 */ /* 0x000fc60000400000 */
[----:B------:R-:W-:-:S04]  /*25f0*/  @P2 FADD R9, RZ, -R9 ;  /* 0x80000009ff092221 */ /* 0x000fc80000000000 */
[----:B------:R-:W-:Y:S01]  /*2600*/  FMUL R9, R9, R10 ;  /* 0x0000000a09097220 */ /* 0x000fe20000400000 */
[----:B------:R-:W-:Y:S06]  /*2610*/  @!P1 BRA `(.L_x_26) ;  /* 0x0000000000d09947 */ /* 0x000fec0003800000 */
[----:B------:R-:W-:-:S13]  /*2620*/  FSETP.NEU.AND P0, PT, |R14|, +INF , PT ;  /* 0x7f8000000e00780b */ /* 0x000fda0003f0d200 */
[----:B------:R-:W-:Y:S05]  /*2630*/  @!P0 BRA `(.L_x_27) ;  /* 0x0000000000c08947 */ /* 0x000fea0003800000 */
[----:B------:R-:W1:Y:S01]  /*2640*/  LDC.64 R10, c[0x4][0x40] ;  /* 0x01001000ff0a7b82 */ /* 0x000e620000000a00 */
[----:B------:R-:W-:Y:S01]  /*2650*/  SHF.L.U32 R15, R14, 0x8, RZ ;  /* 0x000000080e0f7819 */ /* 0x000fe200000006ff */
[----:B------:R-:W-:Y:S02]  /*2660*/  HFMA2 R13, -RZ, RZ, 0, 0 ;  /* 0x00000000ff0d7431 */ /* 0x000fe400000001ff */
[----:B------:R-:W-:Y:S01]  /*2670*/  IMAD.MOV.U32 R22, RZ, RZ, RZ ;  /* 0x000000ffff167224 */ /* 0x000fe200078e00ff */
[----:B------:R-:W-:Y:S01]  /*2680*/  UMOV UR4, URZ ;  /* 0x000000ff00047c82 */ /* 0x000fe20008000000 */
[----:B------:R-:W-:-:S07]  /*2690*/  LOP3.LUT R23, R15, 0x80000000, RZ, 0xfc, !PT ;  /* 0x800000000f177812 */ /* 0x000fce00078efcff */
.L_x_28:
[----:B-1----:R-:W-:-:S06]  /*26a0*/  IMAD.WIDE.U32 R18, R13, 0x4, R10 ;  /* 0x000000040d127825 */ /* 0x002fcc00078e000a */
[----:B--2---:R-:W2:Y:S01]  /*26b0*/  LDG.E.CONSTANT R18, desc[UR10][R18.64] ;  /* 0x0000000a12127981 */ /* 0x004ea2000c1e9900 */
        /* <DEDUP_REMOVED lines=8> */
[----:B--2---:R-:W-:Y:S01]  /*2740*/  SHF.R.U32.HI R15, RZ, 0x17, R14 ;  /* 0x00000017ff0f7819 */ /* 0x004fe2000001160e */
        /* <DEDUP_REMOVED lines=15> */
[--C-:B------:R-:W-:Y:S02]  /*2840*/  SHF.R.U32.HI R20, RZ, 0x1e, R13.reuse ;  /* 0x0000001eff147819 */ /* 0x100fe4000001160d */
        /* <DEDUP_REMOVED lines=8> */
[----:B------:R-:W2:Y:S01]  /*28d0*/  I2F.F64.S64 R10, R10 ;  /* 0x0000000a000a7312 */ /* 0x000ea20000301c00 */
[----:B------:R-:W-:-:S05]  /*28e0*/  IMAD.MOV R13, RZ, RZ, -R15 ;  /* 0x000000ffff0d7224 */ /* 0x000fca00078e0a0f */
[----:B------:R-:W-:Y:S01]  /*28f0*/  @!P1 MOV R15, R13 ;  /* 0x0000000d000f9202 */ /* 0x000fe20000000f00 */
[----:B--2---:R-:W-:-:S10]  /*2900*/  DMUL R18, R10, UR8 ;  /* 0x000000080a127c28 */ /* 0x004fd40008000000 */
[----:B------:R-:W2:Y:S02]  /*2910*/  F2F.F32.F64 R18, R18 ;  /* 0x0000001200127310 */ /* 0x000ea40000301000 */
[----:B--2---:R-:W-:Y:S01]  /*2920*/  FSEL R13, -R18, R18, !P0 ;  /* 0x00000012120d7208 */ /* 0x004fe20004000100 */
[----:B-1----:R-:W-:Y:S06]  /*2930*/  BRA `(.L_x_26) ;  /* 0x0000000000087947 */ /* 0x002fec0003800000 */
.L_x_27:
[----:B------:R-:W-:Y:S01]  /*2940*/  FMUL R13, RZ, R14 ;  /* 0x0000000eff0d7220 */ /* 0x000fe20000400000 */
[----:B------:R-:W-:-:S07]  /*2950*/  IMAD.MOV.U32 R15, RZ, RZ, RZ ;  /* 0x000000ffff0f7224 */ /* 0x000fce00078e00ff */
.L_x_26:
[----:B------:R-:W-:Y:S05]  /*2960*/  BSYNC.RECONVERGENT B1 ;  /* 0x0000000000017941 */ /* 0x000fea0003800200 */
.L_x_25:
[----:B------:R-:W-:Y:S01]  /*2970*/  LOP3.LUT R11, R15, 0x1, RZ, 0xc0, !PT ;  /* 0x000000010f0b7812 */ /* 0x000fe200078ec0ff */
[----:B------:R-:W-:Y:S01]  /*2980*/  FMUL R10, R13, R13 ;  /* 0x0000000d0d0a7220 */ /* 0x000fe20000400000 */
[----:B------:R-:W-:Y:S01]  /*2990*/  IADD3 R15, PT, PT, R15, 0x1, RZ ;  /* 0x000000010f0f7810 */ /* 0x000fe20007ffe0ff */
[----:B------:R-:W1:Y:S01]  /*29a0*/  LDCU UR4, c[0x3][0x5c] ;  /* 0x00c00b80ff0477ac */ /* 0x000e620008000800 */
[----:B------:R-:W-:Y:S01]  /*29b0*/  ISETP.NE.U32.AND P0, PT, R11, 0x1, PT ;  /* 0x000000010b00780c */ /* 0x000fe20003f05070 */
[----:B------:R-:W-:Y:S01]  /*29c0*/  FFMA R16, R10, R16, -0.0013887860113754868507 ;  /* 0xbab607ed0a107423 */ /* 0x000fe20000000010 */
[----:B------:R-:W2:Y:S01]  /*29d0*/  LDC R11, c[0x3][0x54] ;  /* 0x00c01500ff0b7b82 */ /* 0x000ea20000000800 */
[----:B------:R-:W-:Y:S02]  /*29e0*/  LOP3.LUT P1, RZ, R15, 0x2, RZ, 0xc0, !PT ;  /* 0x000000020fff7812 */ /* 0x000fe4000782c0ff */
[----:B------:R-:W-:Y:S02]  /*29f0*/  FSEL R19, R17, 0.0083327032625675201416, P0 ;  /* 0x3c0885e411137808 */ /* 0x000fe40000000000 */
[----:B------:R-:W-:-:S02]  /*2a00*/  FSEL R17, R16, -0.00019574658654164522886, P0 ;  /* 0xb94d415310117808 */ /* 0x000fc40000000000 */
[----:B------:R-:W-:Y:S01]  /*2a10*/  FSEL R14, -R3, -0.16666662693023681641, P0 ;  /* 0xbe2aaaa8030e7808 */ /* 0x000fe20000000100 */
[----:B------:R-:W-:Y:S01]  /*2a20*/  IMAD.MOV.U32 R3, RZ, RZ, 0x30 ;  /* 0x00000030ff037424 */ /* 0x000fe200078e00ff */
[----:B------:R-:W-:Y:S01]  /*2a30*/  FSEL R13, R13, 1, !P0 ;  /* 0x3f8000000d0d7808 */ /* 0x000fe20004000000 */
[----:B------:R-:W-:Y:S02]  /*2a40*/  FFMA R17, R10, R17, R19 ;  /* 0x000000110a117223 */ /* 0x000fe40000000013 */
[----:B------:R-:W-:Y:S02]  /*2a50*/  IMAD R3, R0, R3, UR5 ;  /* 0x0000000500037e24 */ /* 0x000fe4000f8e0203 */
[C---:B------:R-:W-:Y:S01]  /*2a60*/  FFMA R14, R10.reuse, R17, R14 ;  /* 0x000000110a0e7223 */ /* 0x040fe2000000000e */
[----:B------:R-:W-:Y:S01]  /*2a70*/  FFMA R10, R10, R13, RZ ;  /* 0x0000000d0a0a7223 */ /* 0x000fe200000000ff */
[----:B------:R-:W-:-:S03]  /*2a80*/  VIADD R0, R0, 0x1 ;  /* 0x0000000100007836 */ /* 0x000fc60000000000 */
[----:B------:R-:W-:-:S04]  /*2a90*/  FFMA R13, R10, R14, R13 ;  /* 0x0000000e0a0d7223 */ /* 0x000fc8000000000d */
[----:B------:R-:W-:-:S04]  /*2aa0*/  @P1 FADD R13, RZ, -R13 ;  /* 0x8000000dff0d1221 */ /* 0x000fc80000000000 */
[----:B------:R-:W-:Y:S01]  /*2ab0*/  FMUL R10, R12, R13 ;  /* 0x0000000d0c0a7220 */ /* 0x000fe20000400000 */
[----:B-1----:R-:W-:-:S04]  /*2ac0*/  MOV R13, UR4 ;  /* 0x00000004000d7c02 */ /* 0x002fc80008000f00 */
[----:B--2---:R1:W-:Y:S01]  /*2ad0*/  STL.128 [R3], R8 ;  /* 0x0000000803007387 */ /* 0x0043e20000100c00 */
[----:B------:R-:W-:-:S13]  /*2ae0*/  ISETP.NE.AND P0, PT, R0, R13, PT ;  /* 0x0000000d0000720c */ /* 0x000fda0003f05270 */
[----:B------:R-:W-:Y:S05]  /*2af0*/  @P0 BRA `(.L_x_29) ;  /* 0xffffffe400380947 */ /* 0x000fea000383ffff */
[----:B------:R-:W-:-:S13]  /*2b00*/  ISETP.GE.AND P0, PT, R13, 0x2, PT ;  /* 0x000000020d00780c */ /* 0x000fda0003f06270 */
[----:B------:R-:W-:Y:S05]  /*2b10*/  @!P0 BRA `(.L_x_30) ;  /* 0x0000001800b88947 */ /* 0x000fea0003800000 */
[----:B------:R-:W-:Y:S02]  /*2b20*/  HFMA2 R0, -RZ, RZ, 0, 5.9604644775390625e-08 ;  /* 0x00000001ff007431 */ /* 0x000fe400000001ff */
[----:B-1----:R-:W-:Y:S01]  /*2b30*/  IMAD.MOV.U32 R10, RZ, RZ, RZ ;  /* 0x000000ffff0a7224 */ /* 0x002fe200078e00ff */
[----:B------:R-:W-:Y:S02]  /*2b40*/  PRMT R11, RZ, 0x7610, R11 ;  /* 0x00007610ff0b7816 */ /* 0x000fe4000000000b */
[----:B------:R-:W-:-:S07]  /*2b50*/  PRMT R12, RZ, 0x7610, R12 ;  /* 0x00007610ff0c7816 */ /* 0x000fce000000000c */
.L_x_81:
[----:B------:R-:W-:Y:S01]  /*2b60*/  MOV R13, 0x30 ;  /* 0x00000030000d7802 */ /* 0x000fe20000000f00 */
[----:B------:R-:W1:Y:S04]  /*2b70*/  LDCU UR4, c[0x3][0x5c] ;  /* 0x00c00b80ff0477ac */ /* 0x000e680008000800 */
[----:B------:R-:W-:-:S05]  /*2b80*/  IMAD R13, R10, R13, UR5 ;  /* 0x000000050a0d7e24 */ /* 0x000fca000f8e020d */
[----:B-----5:R2:W5:Y:S04]  /*2b90*/  LDL R19, [R13+0x8] ;  /* 0x000008000d137983 */ /* 0x0205680000100800 */
[----:B------:R2:W5:Y:S01]  /*2ba0*/  LDL.64 R8, [R13] ;  /* 0x000000000d087983 */ /* 0x0005620000100a00 */
[C---:B------:R-:W-:Y:S02]  /*2bb0*/  IADD3 R21, PT, PT, R10.reuse, 0x1, RZ ;  /* 0x000000010a157810 */ /* 0x040fe40007ffe0ff */
[----:B-1----:R-:W-:Y:S02]  /*2bc0*/  IADD3 R22, PT, PT, -R10, UR4, RZ ;  /* 0x000000040a167c10 */ /* 0x002fe4000fffe1ff */
[----:B------:R-:W-:-:S03]  /*2bd0*/  MOV R10, R21 ;  /* 0x00000015000a7202 */ /* 0x000fc60000000f00 */
[C---:B------:R-:W-:Y:S02]  /*2be0*/  VIADD R3, R22.reuse, 0xfffffffe ;  /* 0xfffffffe16037836 */ /* 0x040fe40000000000 */
[----:B------:R-:W-:-:S03]  /*2bf0*/  VIADD R22, R22, 0xffffffff ;  /* 0xffffffff16167836 */ /* 0x000fc60000000000 */
[----:B------:R-:W-:-:S13]  /*2c00*/  ISETP.GE.U32.AND P0, PT, R3, 0x7, PT ;  /* 0x000000070300780c */ /* 0x000fda0003f06070 */
[----:B--2---:R-:W-:Y:S05]  /*2c10*/  @!P0 BRA `(.L_x_31) ;  /* 0x0000000c003c8947 */ /* 0x004fea0003800000 */
[----:B------:R-:W-:Y:S01]  /*2c20*/  IMAD.MOV.U32 R23, RZ, RZ, RZ ;  /* 0x000000ffff177224 */ /* 0x000fe200078e00ff */
[----:B------:R-:W-:-:S07]  /*2c30*/  MOV R21, R10 ;  /* 0x0000000a00157202 */ /* 0x000fce0000000f00 */
.L_x_56:
[----:B0-----:R-:W-:-:S04]  /*2c40*/  IMAD.MOV.U32 R24, RZ, RZ, 0x30 ;  /* 0x00000030ff187424 */ /* 0x001fc800078e00ff */
[----:B------:R-:W-:-:S05]  /*2c50*/  IMAD R24, R21, R24, UR5 ;  /* 0x0000000515187e24 */ /* 0x000fca000f8e0218 */
[----:B------:R-:W2:Y:S04]  /*2c60*/  LDL.64 R14, [R24] ;  /* 0x00000000180e7983 */ /* 0x000ea80000100a00 */
[----:B------:R-:W3:Y:S01]  /*2c70*/  LDL R16, [R24+0x8] ;  /* 0x0000080018107983 */ /* 0x000ee20000100800 */
[----:B------:R-:W-:Y:S01]  /*2c80*/  BSSY.RECONVERGENT B1, `(.L_x_32) ;  /* 0x0000014000017945 */ /* 0x000fe20003800200 */
[----:B--2--5:R-:W-:Y:S01]  /*2c90*/  FADD R15, -R9, R15 ;  /* 0x0000000f090f7221 */ /* 0x024fe20000000100 */
[----:B------:R-:W-:-:S03]  /*2ca0*/  FADD R14, -R8, R14 ;  /* 0x0000000e080e7221 */ /* 0x000fc60000000100 */
[----:B------:R-:W-:Y:S01]  /*2cb0*/  FMUL R15, R15, R15 ;  /* 0x0000000f0f0f7220 */ /* 0x000fe20000400000 */
[----:B---3--:R-:W-:-:S03]  /*2cc0*/  FADD R16, -R19, R16 ;  /* 0x0000001013107221 */ /* 0x008fc60000000100 */
[----:B------:R-:W-:-:S04]  /*2cd0*/  FFMA R15, R14, R14, R15 ;  /* 0x0000000e0e0f7223 */ /* 0x000fc8000000000f */
[----:B------:R-:W-:-:S04]  /*2ce0*/  FFMA R14, R16, R16, R15 ;  /* 0x00000010100e7223 */ /* 0x000fc8000000000f */
[----:B------:R0:W1:Y:S01]  /*2cf0*/  MUFU.RSQ R13, R14 ;  /* 0x0000000e000d7308 */ /* 0x0000620000001400 */
[----:B------:R-:W-:-:S04]  /*2d00*/  IADD3 R3, PT, PT, R14, -0xd000000, RZ ;  /* 0xf30000000e037810 */ /* 0x000fc80007ffe0ff */
[----:B------:R-:W-:-:S13]  /*2d10*/  ISETP.GT.U32.AND P0, PT, R3, 0x727fffff, PT ;  /* 0x727fffff0300780c */ /* 0x000fda0003f04070 */
[----:B01----:R-:W-:Y:S05]  /*2d20*/  @!P0 BRA `(.L_x_33) ;  /* 0x0000000000148947 */ /* 0x003fea0003800000 */
[----:B------:R-:W-:Y:S01]  /*2d30*/  IMAD.MOV.U32 R3, RZ, RZ, R14 ;  /* 0x000000ffff037224 */ /* 0x000fe200078e000e */
[----:B------:R-:W-:-:S07]  /*2d40*/  MOV R14, 0x2d60 ;  /* 0x00002d60000e7802 */ /* 0x000fce0000000f00 */
[----:B------:R-:W-:Y:S05]  /*2d50*/  CALL.REL.NOINC `($__internal_0_$__cuda_sm20_sqrt_rn_f32_slowpath) ;  /* 0x0000007800047944 */ /* 0x000fea0003c00000 */
[----:B------:R-:W-:Y:S01]  /*2d60*/  MOV R3, R15 ;  /* 0x0000000f00037202 */ /* 0x000fe20000000f00 */
[----:B------:R-:W-:Y:S06]  /*2d70*/  BRA `(.L_x_34) ;  /* 0x0000000000107947 */ /* 0x000fec0003800000 */
.L_x_33:
[----:B------:R-:W-:Y:S01]  /*2d80*/  FMUL.FTZ R3, R14, R13 ;  /* 0x0000000d0e037220 */ /* 0x000fe20000410000 */
[----:B------:R-:W-:-:S03]  /*2d90*/  FMUL.FTZ R13, R13, 0.5 ;  /* 0x3f0000000d0d7820 */ /* 0x000fc60000410000 */
[----:B------:R-:W-:-:S04]  /*2da0*/  FFMA R14, -R3, R3, R14 ;  /* 0x00000003030e7223 */ /* 0x000fc8000000010e */
[----:B------:R-:W-:-:S07]  /*2db0*/  FFMA R3, R14, R13, R3 ;  /* 0x0000000d0e037223 */ /* 0x000fce0000000003 */
.L_x_34:
[----:B------:R-:W-:Y:S05]  /*2dc0*/  BSYNC.RECONVERGENT B1 ;  /* 0x0000000000017941 */ /* 0x000fea0003800200 */
.L_x_32:
[----:B------:R-:W2:Y:S04]  /*2dd0*/  LDL.64 R14, [R24+0x30] ;  /* 0x00003000180e7983 */ /* 0x000ea80000100a00 */
[----:B------:R-:W3:Y:S01]  /*2de0*/  LDL R16, [R24+0x38] ;  /* 0x0000380018107983 */ /* 0x000ee20000100800 */
[----:B------:R-:W-:Y:S01]  /*2df0*/  BSSY.RECONVERGENT B1, `(.L_x_35) ;  /* 0x0000015000017945 */ /* 0x000fe20003800200 */
[----:B------:R-:W-:Y:S01]  /*2e00*/  FSETP.GTU.AND P0, PT, R3, 1.1000000238418579102, PT ;  /* 0x3f8ccccd0300780b */ /* 0x000fe20003f0c000 */
[----:B--2---:R-:W-:Y:S01]  /*2e10*/  FADD R15, -R9, R15 ;  /* 0x0000000f090f7221 */ /* 0x004fe20000000100 */
[----:B------:R-:W-:-:S03]  /*2e20*/  FADD R14, -R8, R14 ;  /* 0x0000000e080e7221 */ /* 0x000fc60000000100 */
[----:B------:R-:W-:Y:S01]  /*2e30*/  FMUL R15, R15, R15 ;  /* 0x0000000f0f0f7220 */ /* 0x000fe20000400000 */
[----:B---3--:R-:W-:-:S03]  /*2e40*/  FADD R16, -R19, R16 ;  /* 0x0000001013107221 */ /* 0x008fc60000000100 */
[----:B------:R-:W-:-:S04]  /*2e50*/  FFMA R15, R14, R14, R15 ;  /* 0x0000000e0e0f7223 */ /* 0x000fc8000000000f */
[----:B------:R-:W-:-:S04]  /*2e60*/  FFMA R14, R16, R16, R15 ;  /* 0x00000010100e7223 */ /* 0x000fc8000000000f */
[----:B------:R-:W-:Y:S01]  /*2e70*/  VIADD R13, R14, 0xf3000000 ;  /* 0xf30000000e0d7836 */ /* 0x000fe20000000000 */
[----:B------:R0:W1:Y:S04]  /*2e80*/  MUFU.RSQ R15, R14 ;  /* 0x0000000e000f7308 */ /* 0x0000680000001400 */
[----:B------:R-:W-:-:S13]  /*2e90*/  ISETP.GT.U32.AND P1, PT, R13, 0x727fffff, PT ;  /* 0x727fffff0d00780c */ /* 0x000fda0003f24070 */
[----:B01----:R-:W-:Y:S05]  /*2ea0*/  @!P1 BRA `(.L_x_36) ;  /* 0x0000000000149947 */ /* 0x003fea0003800000 */
[----:B------:R-:W-:Y:S02]  /*2eb0*/  MOV R3, R14 ;  /* 0x0000000e00037202 */ /* 0x000fe40000000f00 */
[----:B------:R-:W-:-:S07]  /*2ec0*/  MOV R14, 0x2ee0 ;  /* 0x00002ee0000e7802 */ /* 0x000fce0000000f00 */
[----:B------:R-:W-:Y:S05]  /*2ed0*/  CALL.REL.NOINC `($__internal_0_$__cuda_sm20_sqrt_rn_f32_slowpath) ;  /* 0x0000007400a47944 */ /* 0x000fea0003c00000 */
[----:B------:R-:W-:Y:S01]  /*2ee0*/  IMAD.MOV.U32 R3, RZ, RZ, R15 ;  /* 0x000000ffff037224 */ /* 0x000fe200078e000f */
[----:B------:R-:W-:Y:S06]  /*2ef0*/  BRA `(.L_x_37) ;  /* 0x0000000000107947 */ /* 0x000fec0003800000 */
.L_x_36:
[----:B------:R-:W-:Y:S01]  /*2f00*/  FMUL.FTZ R3, R14, R15 ;  /* 0x0000000f0e037220 */ /* 0x000fe20000410000 */
[----:B------:R-:W-:-:S03]  /*2f10*/  FMUL.FTZ R13, R15, 0.5 ;  /* 0x3f0000000f0d7820 */ /* 0x000fc60000410000 */
[----:B------:R-:W-:-:S04]  /*2f20*/  FFMA R14, -R3, R3, R14 ;  /* 0x00000003030e7223 */ /* 0x000fc8000000010e */
[----:B------:R-:W-:-:S07]  /*2f30*/  FFMA R3, R14, R13, R3 ;  /* 0x0000000d0e037223 */ /* 0x000fce0000000003 */
.L_x_37:
[----:B------:R-:W-:Y:S05]  /*2f40*/  BSYNC.RECONVERGENT B1 ;  /* 0x0000000000017941 */ /* 0x000fea0003800200 */
.L_x_35:
        /* <DEDUP_REMOVED lines=19> */
.L_x_39:
[----:B------:R-:W-:Y:S01]  /*3080*/  FMUL.FTZ R3, R14, R15 ;  /* 0x0000000f0e037220 */ /* 0x000fe20000410000 */
[----:B------:R-:W-:-:S03]  /*3090*/  FMUL.FTZ R13, R15, 0.5 ;  /* 0x3f0000000f0d7820 */ /* 0x000fc60000410000 */
[----:B------:R-:W-:-:S04]  /*30a0*/  FFMA R14, -R3, R3, R14 ;  /* 0x00000003030e7223 */ /* 0x000fc8000000010e */
[----:B------:R-:W-:-:S07]  /*30b0*/  FFMA R3, R14, R13, R3 ;  /* 0x0000000d0e037223 */ /* 0x000fce0000000003 */
.L_x_40:
[----:B------:R-:W-:Y:S05]  /*30c0*/  BSYNC.RECONVERGENT B1 ;  /* 0x0000000000017941 */ /* 0x000fea0003800200 */
.L_x_38:
        /* <DEDUP_REMOVED lines=19> */
.L_x_42:
[----:B------:R-:W-:Y:S01]  /*3200*/  FMUL.FTZ R3, R14, R15 ;  /* 0x0000000f0e037220 */ /* 0x000fe20000410000 */
[----:B------:R-:W-:-:S03]  /*3210*/  FMUL.FTZ R13, R15, 0.5 ;  /* 0x3f0000000f0d7820 */ /* 0x000fc60000410000 */
[----:B------:R-:W-:-:S04]  /*3220*/  FFMA R14, -R3, R3, R14 ;  /* 0x00000003030e7223 */ /* 0x000fc8000000010e */
[----:B------:R-:W-:-:S07]  /*3230*/  FFMA R3, R14, R13, R3 ;  /* 0x0000000d0e037223 */ /* 0x000fce0000000003 */
.L_x_43:
[----:B------:R-:W-:Y:S05]  /*3240*/  BSYNC.RECONVERGENT B1 ;  /* 0x0000000000017941 */ /* 0x000fea0003800200 */
.L_x_41:
        /* <DEDUP_REMOVED lines=19> */
.L_x_45:
[----:B------:R-:W-:Y:S01]  /*3380*/  FMUL.FTZ R3, R14, R15 ;  /* 0x0000000f0e037220 */ /* 0x000fe20000410000 */
[----:B------:R-:W-:-:S03]  /*3390*/  FMUL.FTZ R13, R15, 0.5 ;  /* 0x3f0000000f0d7820 */ /* 0x000fc60000410000 */
[----:B------:R-:W-:-:S04]  /*33a0*/  FFMA R14, -R3, R3, R14 ;  /* 0x00000003030e7223 */ /* 0x000fc8000000010e */
[----:B------:R-:W-:-:S07]  /*33b0*/  FFMA R3, R14, R13, R3 ;  /* 0x0000000d0e037223 */ /* 0x000fce0000000003 */
.L_x_46:
[----:B------:R-:W-:Y:S05]  /*33c0*/  BSYNC.RECONVERGENT B1 ;  /* 0x0000000000017941 */ /* 0x000fea0003800200 */
.L_x_44:
        /* <DEDUP_REMOVED lines=19> */
.L_x_48:
[----:B------:R-:W-:Y:S01]  /*3500*/  FMUL.FTZ R3, R14, R15 ;  /* 0x0000000f0e037220 */ /* 0x000fe20000410000 */
[----:B------:R-:W-:-:S03]  /*3510*/  FMUL.FTZ R13, R15, 0.5 ;  /* 0x3f0000000f0d7820 */ /* 0x000fc60000410000 */
[----:B------:R-:W-:-:S04]  /*3520*/  FFMA R14, -R3, R3, R14 ;  /* 0x00000003030e7223 */ /* 0x000fc8000000010e */
[----:B------:R-:W-:-:S07]  /*3530*/  FFMA R3, R14, R13, R3 ;  /* 0x0000000d0e037223 */ /* 0x000fce0000000003 */
.L_x_49:
[----:B------:R-:W-:Y:S05]  /*3540*/  BSYNC.RECONVERGENT B1 ;  /* 0x0000000000017941 */ /* 0x000fea0003800200 */
.L_x_47:
        /* <DEDUP_REMOVED lines=19> */
.L_x_51:
[----:B------:R-:W-:Y:S01]  /*3680*/  FMUL.FTZ R28, R15, R14 ;  /* 0x0000000e0f1c7220 */ /* 0x000fe20000410000 */
[----:B------:R-:W-:-:S03]  /*3690*/  FMUL.FTZ R13, R14, 0.5 ;  /* 0x3f0000000e0d7820 */ /* 0x000fc60000410000 */
[----:B------:R-:W-:-:S04]  /*36a0*/  FFMA R3, -R28, R28, R15 ;  /* 0x0000001c1c037223 */ /* 0x000fc8000000010f */
[----:B------:R-:W-:-:S07]  /*36b0*/  FFMA R28, R3, R13, R28 ;  /* 0x0000000d031c7223 */ /* 0x000fce000000001c */
.L_x_52:
[----:B------:R-:W-:Y:S05]  /*36c0*/  BSYNC.RECONVERGENT B1 ;  /* 0x0000000000017941 */ /* 0x000fea0003800200 */
.L_x_50:
[----:B------:R-:W2:Y:S04]  /*36d0*/  LDL.64 R14, [R24+0x150] ;  /* 0x00015000180e7983 */ /* 0x000ea80000100a00 */
[----:B------:R-:W3:Y:S01]  /*36e0*/  LDL R16, [R24+0x158] ;  /* 0x0001580018107983 */ /* 0x000ee20000100800 */
[----:B------:R-:W-:Y:S01]  /*36f0*/  BSSY.RECONVERGENT B1, `(.L_x_53) ;  /* 0x0000013000017945 */ /* 0x000fe20003800200 */
        /* <DEDUP_REMOVED lines=13> */
[----:B------:R-:W-:Y:S05]  /*37d0*/  BRA `(.L_x_55) ;  /* 0x0000000000107947 */ /* 0x000fea0003800000 */
.L_x_54:
[----:B------:R-:W-:Y:S01]  /*37e0*/  FMUL.FTZ R15, R14, R13 ;  /* 0x0000000d0e0f7220 */ /* 0x000fe20000410000 */
[----:B------:R-:W-:-:S03]  /*37f0*/  FMUL.FTZ R3, R13, 0.5 ;  /* 0x3f0000000d037820 */ /* 0x000fc60000410000 */
[----:B------:R-:W-:-:S04]  /*3800*/  FFMA R14, -R15, R15, R14 ;  /* 0x0000000f0f0e7223 */ /* 0x000fc8000000010e */
[----:B------:R-:W-:-:S07]  /*3810*/  FFMA R15, R14, R3, R15 ;  /* 0x000000030e0f7223 */ /* 0x000fce000000000f */
.L_x_55:
[----:B------:R-:W-:Y:S05]  /*3820*/  BSYNC.RECONVERGENT B1 ;  /* 0x0000000000017941 */ /* 0x000fea0003800200 */
.L_x_53:
[----:B------:R-:W-:Y:S01]  /*3830*/  SEL R0, R0, RZ, P0 ;  /* 0x000000ff00007207 */ /* 0x000fe20000000000 */
[----:B------:R-:W-:Y:S01]  /*3840*/  VIADD R23, R23, 0x8 ;  /* 0x0000000817177836 */ /* 0x000fe20000000000 */
[----:B------:R-:W-:Y:S02]  /*3850*/  LOP3.LUT R14, R22, 0xfffffff8, RZ, 0xc0, !PT ;  /* 0xfffffff8160e7812 */ /* 0x000fe400078ec0ff */
[----:B------:R-:W-:Y:S02]  /*3860*/  SEL R0, R0, RZ, P1 ;  /* 0x000000ff00007207 */ /* 0x000fe40000800000 */
[----:B------:R-:W-:Y:S02]  /*3870*/  ISETP.NE.AND P1, PT, R23, R14, PT ;  /* 0x0000000e1700720c */ /* 0x000fe40003f25270 */
[----:B------:R-:W-:Y:S02]  /*3880*/  SEL R0, R0, RZ, P2 ;  /* 0x000000ff00007207 */ /* 0x000fe40001000000 */
[----:B------:R-:W-:-:S02]  /*3890*/  FMNMX R15, R15, R28, PT ;  /* 0x0000001c0f0f7209 */ /* 0x000fc40003800000 */
[----:B------:R-:W-:Y:S02]  /*38a0*/  SEL R0, R0, RZ, P3 ;  /* 0x000000ff00007207 */ /* 0x000fe40001800000 */
[----:B------:R-:W-:Y:S02]  /*38b0*/  FSETP.GTU.AND P0, PT, R15, 1.1000000238418579102, PT ;  /* 0x3f8ccccd0f00780b */ /* 0x000fe40003f0c000 */
[----:B------:R-:W-:Y:S02]  /*38c0*/  SEL R0, R0, RZ, P4 ;  /* 0x000000ff00007207 */ /* 0x000fe40002000000 */
[----:B------:R-:W-:Y:S02]  /*38d0*/  IADD3 R21, PT, PT, R21, 0x8, RZ ;  /* 0x0000000815157810 */ /* 0x000fe40007ffe0ff */
[----:B------:R-:W-:-:S04]  /*38e0*/  SEL R0, R0, RZ, P5 ;  /* 0x000000ff00007207 */ /* 0x000fc80002800000 */
[----:B------:R-:W-:Y:S01]  /*38f0*/  SEL R0, R0, RZ, P0 ;  /* 0x000000ff00007207 */ /* 0x000fe20000000000 */
[----:B------:R-:W-:Y:S06]  /*3900*/  @P1 BRA `(.L_x_56) ;  /* 0xfffffff000cc1947 */ /* 0x000fec000383ffff */
.L_x_31:
[----:B------:R-:W-:-:S13]  /*3910*/  LOP3.LUT P0, RZ, R22, 0x7, RZ, 0xc0, !PT ;  /* 0x0000000716ff7812 */ /* 0x000fda000780c0ff */
[----:B------:R-:W-:Y:S05]  /*3920*/  @!P0 BRA `(.L_x_57) ;  /* 0x0000000c00108947 */ /* 0x000fea0003800000 */
[----:B------:R-:W1:Y:S01]  /*3930*/  LDCU.U16 UR4, c[0x3][0x5c] ;  /* 0x00c00b80ff0477ac */ /* 0x000e620008000400 */
[----:B------:R-:W-:-:S05]  /*3940*/  LOP3.LUT R3, RZ, R12, RZ, 0x33, !PT ;  /* 0x0000000cff037212 */ /* 0x000fca00078e33ff */
[----:B-1----:R-:W-:-:S05]  /*3950*/  VIADD R3, R3, UR4 ;  /* 0x0000000403037c36 */ /* 0x002fca0008000000 */
[----:B------:R-:W-:-:S04]  /*3960*/  LOP3.LUT R22, R3, 0x7, RZ, 0xc0, !PT ;  /* 0x0000000703167812 */ /* 0x000fc800078ec0ff */
[----:B------:R-:W-:-:S04]  /*3970*/  IADD3 R3, PT, PT, R22, -0x1, RZ ;  /* 0xffffffff16037810 */ /* 0x000fc80007ffe0ff */
[----:B------:R-:W-:-:S13]  /*3980*/  ISETP.GE.U32.AND P0, PT, R3, 0x3, PT ;  /* 0x000000030300780c */ /* 0x000fda0003f06070 */
[----:B------:R-:W-:Y:S05]  /*3990*/  @!P0 BRA `(.L_x_58) ;  /* 0x0000000400948947 */ /* 0x000fea0003800000 */
[----:B------:R-:W-:-:S04]  /*39a0*/  IMAD.MOV.U32 R14, RZ, RZ, 0x30 ;  /* 0x00000030ff0e7424 */ /* 0x000fc800078e00ff */
        /* <DEDUP_REMOVED lines=10> */
[----:B------:R1:W2:Y:S01]  /*3a50*/  MUFU.RSQ R13, R14 ;  /* 0x0000000e000d7308 */ /* 0x0002a20000001400 */
[----:B------:R-:W-:-:S04]  /*3a60*/  IADD3 R3, PT, PT, R14, -0xd000000, RZ ;  /* 0xf30000000e037810 */ /* 0x000fc80007ffe0ff */
[----:B------:R-:W-:-:S13]  /*3a70*/  ISETP.GT.U32.AND P0, PT, R3, 0x727fffff, PT ;  /* 0x727fffff0300780c */ /* 0x000fda0003f04070 */
[----:B-12---:R-:W-:Y:S05]  /*3a80*/  @!P0 BRA `(.L_x_60) ;  /* 0x0000000000148947 */ /* 0x006fea0003800000 */
[----:B------:R-:W-:Y:S01]  /*3a90*/  IMAD.MOV.U32 R3, RZ, RZ, R14 ;  /* 0x000000ffff037224 */ /* 0x000fe200078e000e */
[----:B------:R-:W-:-:S07]  /*3aa0*/  MOV R14, 0x3ac0 ;  /* 0x00003ac0000e7802 */ /* 0x000fce0000000f00 */
[----:B0-----:R-:W-:Y:S05]  /*3ab0*/  CALL.REL.NOINC `($__internal_0_$__cuda_sm20_sqrt_rn_f32_slowpath) ;  /* 0x0000006800ac7944 */ /* 0x001fea0003c00000 */
[----:B------:R-:W-:Y:S01]  /*3ac0*/  MOV R3, R15 ;  /* 0x0000000f00037202 */ /* 0x000fe20000000f00 */
[----:B------:R-:W-:Y:S06]  /*3ad0*/  BRA `(.L_x_61) ;  /* 0x0000000000107947 */ /* 0x000fec0003800000 */
.L_x_60:
[----:B------:R-:W-:Y:S01]  /*3ae0*/  FMUL.FTZ R3, R14, R13 ;  /* 0x0000000d0e037220 */ /* 0x000fe20000410000 */
[----:B------:R-:W-:-:S03]  /*3af0*/  FMUL.FTZ R13, R13, 0.5 ;  /* 0x3f0000000d0d7820 */ /* 0x000fc60000410000 */
[----:B------:R-:W-:-:S04]  /*3b00*/  FFMA R14, -R3, R3, R14 ;  /* 0x00000003030e7223 */ /* 0x000fc8000000010e */
[----:B------:R-:W-:-:S07]  /*3b10*/  FFMA R3, R14, R13, R3 ;  /* 0x0000000d0e037223 */ /* 0x000fce0000000003 */
.L_x_61:
[----:B------:R-:W-:Y:S05]  /*3b20*/  BSYNC.RECONVERGENT B1 ;  /* 0x0000000000017941 */ /* 0x000fea0003800200 */
.L_x_59:
        /* <DEDUP_REMOVED lines=11> */
[----:B------:R1:W2:Y:S04]  /*3be0*/  MUFU.RSQ R15, R14 ;  /* 0x0000000e000f7308 */ /* 0x0002a80000001400 */
[----:B------:R-:W-:-:S13]  /*3bf0*/  ISETP.GT.U32.AND P0, PT, R13, 0x727fffff, PT ;  /* 0x727fffff0d00780c */ /* 0x000fda0003f04070 */
[----:B-12---:R-:W-:Y:S05]  /*3c00*/  @!P0 BRA `(.L_x_63) ;  /* 0x0000000000148947 */ /* 0x006fea0003800000 */
[----:B------:R-:W-:Y:S02]  /*3c10*/  MOV R3, R14 ;  /* 0x0000000e00037202 */ /* 0x000fe40000000f00 */
[----:B------:R-:W-:-:S07]  /*3c20*/  MOV R14, 0x3c40 ;  /* 0x00003c40000e7802 */ /* 0x000fce0000000f00 */
[----:B0-----:R-:W-:Y:S05]  /*3c30*/  CALL.REL.NOINC `($__internal_0_$__cuda_sm20_sqrt_rn_f32_slowpath) ;  /* 0x00000068004c7944 */ /* 0x001fea0003c00000 */
[----:B------:R-:W-:Y:S01]  /*3c40*/  IMAD.MOV.U32 R3, RZ, RZ, R15 ;  /* 0x000000ffff037224 */ /* 0x000fe200078e000f */
[----:B------:R-:W-:Y:S06]  /*3c50*/  BRA `(.L_x_64) ;  /* 0x0000000000107947 */ /* 0x000fec0003800000 */
.L_x_63:
[----:B------:R-:W-:Y:S01]  /*3c60*/  FMUL.FTZ R3, R14, R15 ;  /* 0x0000000f0e037220 */ /* 0x000fe20000410000 */
[----:B------:R-:W-:-:S03]  /*3c70*/  FMUL.FTZ R13, R15, 0.5 ;  /* 0x3f0000000f0d7820 */ /* 0x000fc60000410000 */
[----:B------:R-:W-:-:S04]  /*3c80*/  FFMA R14, -R3, R3, R14 ;  /* 0x00000003030e7223 */ /* 0x000fc8000000010e */
[----:B------:R-:W-:-:S07]  /*3c90*/  FFMA R3, R14, R13, R3 ;  /* 0x0000000d0e037223 */ /* 0x000fce0000000003 */
.L_x_64:
[----:B------:R-:W-:Y:S05]  /*3ca0*/  BSYNC.RECONVERGENT B1 ;  /* 0x0000000000017941 */ /* 0x000fea0003800200 */
.L_x_62:
        /* <DEDUP_REMOVED lines=19> */
.L_x_66:
[----:B0-----:R-:W-:Y:S01]  /*3de0*/  FMUL.FTZ R24, R15, R14 ;  /* 0x0000000e0f187220 */ /* 0x001fe20000410000 */
[----:B------:R-:W-:-:S03]  /*3df0*/  FMUL.FTZ R13, R14, 0.5 ;  /* 0x3f0000000e0d7820 */ /* 0x000fc60000410000 */
[----:B------:R-:W-:-:S04]  /*3e00*/  FFMA R3, -R24, R24, R15 ;  /* 0x0000001818037223 */ /* 0x000fc8000000010f */
[----:B------:R-:W-:-:S07]  /*3e10*/  FFMA R24, R3, R13, R24 ;  /* 0x0000000d03187223 */ /* 0x000fce0000000018 */
.L_x_67:
[----:B------:R-:W-:Y:S05]  /*3e20*/  BSYNC.RECONVERGENT B1 ;  /* 0x0000000000017941 */ /* 0x000fea0003800200 */
.L_x_65:
        /* <DEDUP_REMOVED lines=17> */
.L_x_69:
[----:B------:R-:W-:Y:S01]  /*3f40*/  FMUL.FTZ R15, R14, R13 ;  /* 0x0000000d0e0f7220 */ /* 0x000fe20000410000 */
[----:B------:R-:W-:-:S03]  /*3f50*/  FMUL.FTZ R3, R13, 0.5 ;  /* 0x3f0000000d037820 */ /* 0x000fc60000410000 */
[----:B------:R-:W-:-:S04]  /*3f60*/  FFMA R14, -R15, R15, R14 ;  /* 0x0000000f0f0e7223 */ /* 0x000fc8000000010e */
[----:B------:R-:W-:-:S07]  /*3f70*/  FFMA R15, R14, R3, R15 ;  /* 0x000000030e0f7223 */ /* 0x000fce000000000f */
.L_x_70:
[----:B------:R-:W-:Y:S05]  /*3f80*/  BSYNC.RECONVERGENT B1 ;  /* 0x0000000000017941 */ /* 0x000fea0003800200 */
.L_x_68:
[----:B------:R-:W-:Y:S01]  /*3f90*/  FMNMX R15, R15, R24, PT ;  /* 0x000000180f0f7209 */ /* 0x000fe20003800000 */
[----:B------:R-:W-:Y:S01]  /*3fa0*/  VIADD R21, R21, 0x4 ;  /* 0x0000000415157836 */ /* 0x000fe20000000000 */
[----:B------:R-:W-:Y:S02]  /*3fb0*/  SEL R0, R0, RZ, P1 ;  /* 0x000000ff00007207 */ /* 0x000fe40000800000 */
[----:B------:R-:W-:Y:S02]  /*3fc0*/  FSETP.GTU.AND P1, PT, R15, 1.1000000238418579102, PT ;  /* 0x3f8ccccd0f00780b */ /* 0x000fe40003f2c000 */
[----:B------:R-:W-:-:S04]  /*3fd0*/  SEL R0, R0, RZ, P0 ;  /* 0x000000ff00007207 */ /* 0x000fc80000000000 */
[----:B------:R-:W-:-:S07]  /*3fe0*/  SEL R0, R0, RZ, P1 ;  /* 0x000000ff00007207 */ /* 0x000fce0000800000 */
.L_x_58:
[----:B------:R-:W-:-:S13]  /*3ff0*/  LOP3.LUT P0, RZ, R22, 0x3, RZ, 0xc0, !PT ;  /* 0x0000000316ff7812 */ /* 0x000fda000780c0ff */
[----:B------:R-:W-:Y:S05]  /*4000*/  @!P0 BRA `(.L_x_57) ;  /* 0x0000000400588947 */ /* 0x000fea0003800000 */
[----:B------:R-:W1:Y:S01]  /*4010*/  LDCU.U16 UR4, c[0x3][0x5c] ;  /* 0x00c00b80ff0477ac */ /* 0x000e620008000400 */
[----:B------:R-:W-:-:S04]  /*4020*/  LOP3.LUT R23, R11, 0x3, RZ, 0x3c, !PT ;  /* 0x000000030b177812 */ /* 0x000fc800078e3cff */
[----:B-1----:R-:W-:-:S04]  /*4030*/  IADD3 R23, PT, PT, R23, UR4, RZ ;  /* 0x0000000417177c10 */ /* 0x002fc8000fffe0ff */
[----:B------:R-:W-:-:S04]  /*4040*/  LOP3.LUT R3, R23, 0x3, RZ, 0xc0, !PT ;  /* 0x0000000317037812 */ /* 0x000fc800078ec0ff */
[----:B------:R-:W-:-:S13]  /*4050*/  ISETP.NE.AND P0, PT, R3, 0x1, PT ;  /* 0x000000010300780c */ /* 0x000fda0003f05270 */
        /* <DEDUP_REMOVED lines=21> */
.L_x_73:
[----:B0-----:R-:W-:Y:S01]  /*41b0*/  FMUL.FTZ R24, R15, R14 ;  /* 0x0000000e0f187220 */ /* 0x001fe20000410000 */
[----:B------:R-:W-:-:S03]  /*41c0*/  FMUL.FTZ R13, R14, 0.5 ;  /* 0x3f0000000e0d7820 */ /* 0x000fc60000410000 */
[----:B------:R-:W-:-:S04]  /*41d0*/  FFMA R3, -R24, R24, R15 ;  /* 0x0000001818037223 */ /* 0x000fc8000000010f */
[----:B------:R-:W-:-:S07]  /*41e0*/  FFMA R24, R3, R13, R24 ;  /* 0x0000000d03187223 */ /* 0x000fce0000000018 */
.L_x_74:
[----:B------:R-:W-:Y:S05]  /*41f0*/  BSYNC.RECONVERGENT B1 ;  /* 0x0000000000017941 */ /* 0x000fea0003800200 */
.L_x_72:
        /* <DEDUP_REMOVED lines=17> */
.L_x_76:
[----:B------:R-:W-:Y:S01]  /*4310*/  FMUL.FTZ R15, R14, R13 ;  /* 0x0000000d0e0f7220 */ /* 0x000fe20000410000 */
[----:B------:R-:W-:-:S03]  /*4320*/  FMUL.FTZ R3, R13, 0.5 ;  /* 0x3f0000000d037820 */ /* 0x000fc60000410000 */
[----:B------:R-:W-:-:S04]  /*4330*/  FFMA R14, -R15, R15, R14 ;  /* 0x0000000f0f0e7223 */ /* 0x000fc8000000010e */
[----:B------:R-:W-:-:S07]  /*4340*/  FFMA R15, R14, R3, R15 ;  /* 0x000000030e0f7223 */ /* 0x000fce000000000f */
.L_x_77:
[----:B------:R-:W-:Y:S05]  /*4350*/  BSYNC.RECONVERGENT B1 ;  /* 0x0000000000017941 */ /* 0x000fea0003800200 */
.L_x_75:
[----:B------:R-:W-:Y:S01]  /*4360*/  FMNMX R15, R15, R24, PT ;  /* 0x000000180f0f7209 */ /* 0x000fe20003800000 */
[----:B------:R-:W-:-:S03]  /*4370*/  VIADD R21, R21, 0x2 ;  /* 0x0000000215157836 */ /* 0x000fc60000000000 */
[----:B------:R-:W-:-:S04]  /*4380*/  FSETP.GTU.AND P0, PT, R15, 1.1000000238418579102, PT ;  /* 0x3f8ccccd0f00780b */ /* 0x000fc80003f0c000 */
[----:B------:R-:W-:-:S09]  /*4390*/  SEL R0, R0, RZ, P0 ;  /* 0x000000ff00007207 */ /* 0x000fd20000000000 */
.L_x_71:
[----:B------:R-:W-:-:S04]  /*43a0*/  LOP3.LUT R23, R23, 0x1, RZ, 0xc0, !PT ;  /* 0x0000000117177812 */ /* 0x000fc800078ec0ff */
[----:B------:R-:W-:-:S13]  /*43b0*/  ISETP.NE.U32.AND P0, PT, R23, 0x1, PT ;  /* 0x000000011700780c */ /* 0x000fda0003f05070 */
[----:B------:R-:W-:Y:S05]  /*43c0*/  @P0 BRA `(.L_x_57) ;  /* 0x0000000000680947 */ /* 0x000fea0003800000 */
[----:B------:R-:W-:-:S05]  /*43d0*/  HFMA2 R14, -RZ, RZ, 0, 2.86102294921875e-06 ;  /* 0x00000030ff0e7431 */ /* 0x000fca00000001ff */
        /* <DEDUP_REMOVED lines=17> */
[----:B------:R-:W-:Y:S05]  /*44f0*/  BRA `(.L_x_80) ;  /* 0x0000000000107947 */ /* 0x000fea0003800000 */
.L_x_79:
[----:B------:R-:W-:Y:S01]  /*4500*/  FMUL.FTZ R15, R16, R9 ;  /* 0x00000009100f7220 */ /* 0x000fe20000410000 */
[----:B------:R-:W-:-:S03]  /*4510*/  FMUL.FTZ R3, R9, 0.5 ;  /* 0x3f00000009037820 */ /* 0x000fc60000410000 */
[----:B------:R-:W-:-:S04]  /*4520*/  FFMA R8, -R15, R15, R16 ;  /* 0x0000000f0f087223 */ /* 0x000fc80000000110 */
[----:B------:R-:W-:-:S07]  /*4530*/  FFMA R15, R8, R3, R15 ;  /* 0x00000003080f7223 */ /* 0x000fce000000000f */
.L_x_80:
[----:B------:R-:W-:Y:S05]  /*4540*/  BSYNC.RECONVERGENT B1 ;  /* 0x0000000000017941 */ /* 0x000fea0003800200 */
.L_x_78:
[----:B------:R-:W-:-:S04]  /*4550*/  FSETP.GTU.AND P0, PT, R15, 1.1000000238418579102, PT ;  /* 0x3f8ccccd0f00780b */ /* 0x000fc80003f0c000 */
[----:B------:R-:W-:-:S09]  /*4560*/  SEL R0, R0, RZ, P0 ;  /* 0x000000ff00007207 */ /* 0x000fd20000000000 */
.L_x_57:
[----:B------:R-:W1:Y:S01]  /*4570*/  LDCU UR4, c[0x3][0x5c] ;  /* 0x00c00b80ff0477ac */ /* 0x000e620008000800 */
[----:B------:R-:W-:Y:S01]  /*4580*/  VIADD R12, R12, 0x1 ;  /* 0x000000010c0c7836 */ /* 0x000fe20000000000 */
[----:B------:R-:W-:Y:S01]  /*4590*/  IADD3 R11, PT, PT, R11, 0x1, RZ ;  /* 0x000000010b0b7810 */ /* 0x000fe20007ffe0ff */
[----:B-1----:R-:W-:-:S05]  /*45a0*/  IMAD.U32 R13, RZ, RZ, UR4 ;  /* 0x00000004ff0d7e24 */ /* 0x002fca000f8e00ff */
[----:B------:R-:W-:-:S04]  /*45b0*/  IADD3 R3, PT, PT, R13, -0x1, RZ ;  /* 0xffffffff0d037810 */ /* 0x000fc80007ffe0ff */
[----:B------:R-:W-:-:S13]  /*45c0*/  ISETP.NE.AND P0, PT, R10, R3, PT ;  /* 0x000000030a00720c */ /* 0x000fda0003f05270 */
[----:B------:R-:W-:Y:S05]  /*45d0*/  @P0 BRA `(.L_x_81) ;  /* 0xffffffe400600947 */ /* 0x000fea000383ffff */
[----:B------:R-:W-:-:S13]  /*45e0*/  ISETP.NE.AND P0, PT, R0, RZ, PT ;  /* 0x000000ff0000720c */ /* 0x000fda0003f05270 */
[----:B------:R-:W-:Y:S05]  /*45f0*/  @!P0 BRA `(.L_x_82) ;  /* 0xffffffc800748947 */ /* 0x000fea000383ffff */
.L_x_30:
[----:B------:R-:W-:Y:S05]  /*4600*/  BSYNC.RECONVERGENT B0 ;  /* 0x0000000000007941 */ /* 0x000fea0003800200 */
.L_x_8:
[----:B------:R-:W-:Y:S01]  /*4610*/  ISETP.GE.AND P0, PT, R13, 0x1, PT ;  /* 0x000000010d00780c */ /* 0x000fe20003f06270 */
[----:B------:R-:W-:-:S12]  /*4620*/  BSSY.RECONVERGENT B0, `(.L_x_83) ;  /* 0x00001b2000007945 */ /* 0x000fd80003800200 */
[----:B------:R-:W-:Y:S05]  /*4630*/  @!P0 BRA `(.L_x_84) ;  /* 0x0000001800c08947 */ /* 0x000fea0003800000 */
[----:B------:R-:W-:Y:S01]  /*4640*/  IMAD.MOV.U32 R14, RZ, RZ, R2 ;  /* 0x000000ffff0e7224 */ /* 0x000fe200078e0002 */
[----:B-1---5:R-:W-:-:S07]  /*4650*/  MOV R8, RZ ;  /* 0x000000ff00087202 */ /* 0x022fce0000000f00 */
.L_x_100:
[----:B------:R-:W-:Y:S01]  /*4660*/  SHF.R.U32.HI R0, RZ, 0x2, R25 ;  /* 0x00000002ff007819 */ /* 0x000fe20000011619 */
[----:B------:R-:W-:Y:S01]  /*4670*/  IMAD.SHL.U32 R3, R5, 0x10, RZ ;  /* 0x0000001005037824 */ /* 0x000fe200078e00ff */
[----:B------:R-:W-:Y:S01]  /*4680*/  SHF.R.U32.HI R9, RZ, 0x2, R6 ;  /* 0x00000002ff097819 */ /* 0x000fe20000011606 */
[----:B------:R-:W-:Y:S01]  /*4690*/  UMOV UR8, 0x54524550 ;  /* 0x5452455000087882 */ /* 0x000fe20000000000 */
[----:B------:R-:W-:Y:S01]  /*46a0*/  LOP3.LUT R0, R0, R25, RZ, 0x3c, !PT ;  /* 0x0000001900007212 */ /* 0x000fe200078e3cff */
[----:B------:R-:W-:Y:S01]  /*46b0*/  UMOV UR9, 0x400921fb ;  /* 0x400921fb00097882 */ /* 0x000fe20000000000 */
[----:B------:R-:W-:Y:S01]  /*46c0*/  LOP3.LUT R9, R9, R6, RZ, 0x3c, !PT ;  /* 0x0000000609097212 */ /* 0x000fe200078e3cff */
[----:B------:R-:W-:Y:S01]  /*46d0*/  IMAD.MOV.U32 R6, RZ, RZ, 0x2f800000 ;  /* 0x2f800000ff067424 */ /* 0x000fe200078e00ff */
[C---:B------:R-:W-:Y:S01]  /*46e0*/  SHF.L.U32 R2, R0.reuse, 0x1, RZ ;  /* 0x0000000100027819 */ /* 0x040fe200000006ff */
[----:B------:R-:W-:Y:S01]  /*46f0*/  IMAD.MOV.U32 R15, RZ, RZ, R4 ;  /* 0x000000ffff0f7224 */ /* 0x000fe200078e0004 */
[----:B------:R-:W1:Y:S01]  /*4700*/  LDCU UR4, c[0x3][0x58] ;  /* 0x00c00b00ff0477ac */ /* 0x000e620008000800 */
[----:B------:R-:W-:Y:S01]  /*4710*/  BSSY.RECONVERGENT B1, `(.L_x_85) ;  /* 0x0000064000017945 */ /* 0x000fe20003800200 */
[----:B------:R-:W-:-:S02]  /*4720*/  LOP3.LUT R2, R0, R2, R3, 0x96, !PT ;  /* 0x0000000200027212 */ /* 0x000fc400078e9603 */
[----:B------:R-:W-:Y:S02]  /*4730*/  MOV R25, R4 ;  /* 0x0000000400197202 */ /* 0x000fe40000000f00 */
[----:B------:R-:W-:Y:S01]  /*4740*/  LOP3.LUT R11, R2, R5, RZ, 0x3c, !PT ;  /* 0x00000005020b7212 */ /* 0x000fe200078e3cff */
[----:B------:R-:W-:-:S03]  /*4750*/  IMAD.SHL.U32 R2, R9, 0x2, RZ ;  /* 0x0000000209027824 */ /* 0x000fc600078e00ff */
[----:B------:R-:W-:-:S04]  /*4760*/  SHF.L.U32 R0, R11, 0x4, RZ ;  /* 0x000000040b007819 */ /* 0x000fc800000006ff */
[----:B------:R-:W-:-:S04]  /*4770*/  LOP3.LUT R2, R9, R2, R0, 0x96, !PT ;  /* 0x0000000209027212 */ /* 0x000fc800078e9600 */
[----:B------:R-:W-:-:S04]  /*4780*/  LOP3.LUT R2, R2, R11, RZ, 0x3c, !PT ;  /* 0x0000000b02027212 */ /* 0x000fc800078e3cff */
[--C-:B------:R-:W-:Y:S01]  /*4790*/  IADD3 R0, PT, PT, R14, 0xb0f8a, R2.reuse ;  /* 0x000b0f8a0e007810 */ /* 0x100fe20007ffe002 */
[----:B------:R-:W-:Y:S02]  /*47a0*/  IMAD.SHL.U32 R10, R2, 0x10, RZ ;  /* 0x00000010020a7824 */ /* 0x000fe400078e00ff */
[----:B------:R-:W-:Y:S01]  /*47b0*/  IMAD.MOV.U32 R4, RZ, RZ, R2 ;  /* 0x000000ffff047224 */ /* 0x000fe200078e0002 */
[----:B------:R-:W-:Y:S02]  /*47c0*/  I2FP.F32.U32 R3, R0 ;  /* 0x0000000000037245 */ /* 0x000fe40000201000 */
[----:B------:R-:W-:-:S03]  /*47d0*/  SHF.R.U32.HI R0, RZ, 0x2, R7 ;  /* 0x00000002ff007819 */ /* 0x000fc60000011607 */
[----:B------:R-:W-:Y:S01]  /*47e0*/  FFMA R3, R3, R6, 1.1641532182693481445e-10 ;  /* 0x2f00000003037423 */ /* 0x000fe20000000006 */
[----:B------:R-:W-:-:S03]  /*47f0*/  LOP3.LUT R7, R0, R7, RZ, 0x3c, !PT ;  /* 0x0000000700077212 */ /* 0x000fc600078e3cff */
[----:B------:R2:W3:Y:S01]  /*4800*/  F2F.F64.F32 R12, R3 ;  /* 0x00000003000c7310 */ /* 0x0004e20000201800 */
[----:B------:R-:W-:-:S04]  /*4810*/  SHF.L.U32 R9, R7, 0x1, RZ ;  /* 0x0000000107097819 */ /* 0x000fc800000006ff */
[----:B------:R-:W-:Y:S02]  /*4820*/  LOP3.LUT R9, R7, R9, R10, 0x96, !PT ;  /* 0x0000000907097212 */ /* 0x000fe400078e960a */
[C---:B------:R-:W-:Y:S02]  /*4830*/  IADD3 R7, PT, PT, R14.reuse, 0x587c5, R11 ;  /* 0x000587c50e077810 */ /* 0x040fe40007ffe00b */
[----:B------:R-:W-:Y:S02]  /*4840*/  IADD3 R14, PT, PT, R14, 0x10974f, RZ ;  /* 0x0010974f0e0e7810 */ /* 0x000fe40007ffe0ff */
[----:B--2---:R-:W-:Y:S02]  /*4850*/  LOP3.LUT R3, R9, R2, RZ, 0x3c, !PT ;  /* 0x0000000209037212 */ /* 0x004fe400078e3cff */
[----:B------:R-:W-:Y:S01]  /*4860*/  I2FP.F32.U32 R7, R7 ;  /* 0x0000000700077245 */ /* 0x000fe20000201000 */
[----:B------:R-:W-:Y:S01]  /*4870*/  STG.E.64 desc[UR10][R26.64], R14 ;  /* 0x0000000e1a007986 */ /* 0x000fe2000c101b0a */
[----:B---3--:R-:W-:Y:S01]  /*4880*/  DMUL R12, R12, UR8 ;  /* 0x000000080c0c7c28 */ /* 0x008fe20008000000 */
[----:B------:R-:W-:Y:S01]  /*4890*/  IMAD.IADD R9, R3, 0x1, R14 ;  /* 0x0000000103097824 */ /* 0x000fe200078e020e */
[----:B------:R-:W-:Y:S01]  /*48a0*/  UMOV UR9, 0x401921fb ;  /* 0x401921fb00097882 */ /* 0x000fe20000000000 */
[----:B------:R-:W-:Y:S01]  /*48b0*/  MOV R10, R5 ;  /* 0x00000005000a7202 */ /* 0x000fe20000000f00 */
[----:B------:R-:W-:Y:S02]  /*48c0*/  STG.E.64 desc[UR10][R26.64+0x10], R2 ;  /* 0x000010021a007986 */ /* 0x000fe4000c101b0a */
[----:B------:R-:W2:Y:S01]  /*48d0*/  F2F.F32.F64 R0, R12 ;  /* 0x0000000c00007310 */ /* 0x000ea20000301000 */
[----:B------:R-:W-:Y:S01]  /*48e0*/  I2FP.F32.U32 R9, R9 ;  /* 0x0000000900097245 */ /* 0x000fe20000201000 */
[----:B------:R1:W-:Y:S04]  /*48f0*/  STG.E.64 desc[UR10][R26.64+0x8], R10 ;  /* 0x0000080a1a007986 */ /* 0x0003e8000c101b0a */
[----:B------:R-:W-:-:S04]  /*4900*/  FFMA R9, R9, R6, 1.1641532182693481445e-10 ;  /* 0x2f00000009097423 */ /* 0x000fc80000000006 */
[----:B------:R-:W3:Y:S01]  /*4910*/  F2F.F64.F32 R18, R9 ;  /* 0x0000000900127310 */ /* 0x000ee20000201800 */
[C---:B--2---:R-:W-:Y:S01]  /*4920*/  FMUL R16, R0.reuse, 0.63661974668502807617 ;  /* 0x3f22f98300107820 */ /* 0x044fe20000400000 */
[----:B------:R-:W-:-:S06]  /*4930*/  FSETP.GE.AND P0, PT, |R0|, 105615, PT ;  /* 0x47ce47800000780b */ /* 0x000fcc0003f06200 */
[----:B------:R-:W2:Y:S01]  /*4940*/  F2I.NTZ R16, R16 ;  /* 0x0000001000107305 */ /* 0x000ea20000203100 */
[----:B---3--:R-:W-:Y:S01]  /*4950*/  DMUL R12, R18, UR8 ;  /* 0x00000008120c7c28 */ /* 0x008fe20008000000 */
[----:B------:R-:W-:Y:S01]  /*4960*/  FFMA R18, R7, R6, 1.1641532182693481445e-10 ;  /* 0x2f00000007127423 */ /* 0x000fe20000000006 */
[----:B------:R-:W-:Y:S01]  /*4970*/  IMAD.MOV.U32 R6, RZ, RZ, R5 ;  /* 0x000000ffff067224 */ /* 0x000fe200078e0005 */
[----:B------:R-:W-:-:S04]  /*4980*/  MOV R7, R11 ;  /* 0x0000000b00077202 */ /* 0x000fc80000000f00 */
[----:B------:R3:W4:Y:S01]  /*4990*/  F2F.F32.F64 R17, R12 ;  /* 0x0000000c00117310 */ /* 0x0007220000301000 */
[----:B-1----:R-:W-:Y:S01]  /*49a0*/  FMUL R10, R18, UR4 ;  /* 0x00000004120a7c20 */ /* 0x002fe20008400000 */
[----:B------:R-:W-:Y:S02]  /*49b0*/  MOV R5, R3 ;  /* 0x0000000300057202 */ /* 0x000fe40000000f00 */
[----:B--2---:R-:W-:Y:S01]  /*49c0*/  I2FP.F32.S32 R21, R16 ;  /* 0x0000001000157245 */ /* 0x004fe20000201400 */
[----:B------:R-:W-:-:S04]  /*49d0*/  IMAD.MOV.U32 R11, RZ, RZ, R16 ;  /* 0x000000ffff0b7224 */ /* 0x000fc800078e0010 */
[----:B------:R-:W-:-:S04]  /*49e0*/  FFMA R20, R21, -1.5707962512969970703, R0 ;  /* 0xbfc90fda15147823 */ /* 0x000fc80000000000 */
[----:B------:R-:W-:-:S04]  /*49f0*/  FFMA R20, R21, -7.5497894158615963534e-08, R20 ;  /* 0xb3a2216815147823 */ /* 0x000fc80000000014 */
[----:B------:R-:W-:-:S05]  /*4a00*/  FFMA R9, R21, -5.3903029534742383927e-15, R20 ;  /* 0xa7c234c515097823 */ /* 0x000fca0000000014 */
[----:B------:R-:W-:Y:S01]  /*4a10*/  MOV R3, R9 ;  /* 0x0000000900037202 */ /* 0x000fe20000000f00 */
[----:B---34-:R-:W-:Y:S06]  /*4a20*/  @!P0 BRA `(.L_x_86) ;  /* 0x0000000000c88947 */ /* 0x018fec0003800000 */
[----:B------:R-:W-:-:S13]  /*4a30*/  FSETP.NEU.AND P0, PT, |R0|, +INF , PT ;  /* 0x7f8000000000780b */ /* 0x000fda0003f0d200 */
[----:B------:R-:W-:Y:S01]  /*4a40*/  @!P0 FMUL R3, RZ, R0 ;  /* 0x00000000ff038220 */ /* 0x000fe20000400000 */
[----:B------:R-:W-:Y:S01]  /*4a50*/  @!P0 IMAD.MOV.U32 R16, RZ, RZ, RZ ;  /* 0x000000ffff108224 */ /* 0x000fe200078e00ff */
[----:B------:R-:W-:Y:S06]  /*4a60*/  @!P0 BRA `(.L_x_86) ;  /* 0x0000000000b88947 */ /* 0x000fec0003800000 */
[----:B------:R-:W1:Y:S01]  /*4a70*/  LDC.64 R2, c[0x4][0x40] ;  /* 0x01001000ff027b82 */ /* 0x000e620000000a00 */
[----:B------:R-:W-:Y:S02]  /*4a80*/  SHF.L.U32 R15, R0, 0x8, RZ ;  /* 0x00000008000f7819 */ /* 0x000fe400000006ff */
[----:B------:R-:W-:Y:S01]  /*4a90*/  CS2R R12, SRZ ;  /* 0x00000000000c7805 */ /* 0x000fe2000001ff00 */
[----:B------:R-:W-:Y:S01]  /*4aa0*/  UMOV UR4, URZ ;  /* 0x000000ff00047c82 */ /* 0x000fe20008000000 */
[----:B------:R-:W-:-:S07]  /*4ab0*/  LOP3.LUT R23, R15, 0x80000000, RZ, 0xfc, !PT ;  /* 0x800000000f177812 */ /* 0x000fce00078efcff */
.L_x_87:
[----:B-1----:R-:W-:-:S05]  /*4ac0*/  IMAD.WIDE.U32 R20, R13, 0x4, R2 ;  /* 0x000000040d147825 */ /* 0x002fca00078e0002 */
        /* <DEDUP_REMOVED lines=24> */
[--C-:B------:R-:W-:Y:S02]  /*4c50*/  SHF.R.U32.HI R16, RZ, 0x1e, R13.reuse ;  /* 0x0000001eff107819 */ /* 0x100fe4000001160d */
[C---:B------:R-:W-:Y:S02]  /*4c60*/  SHF.L.W.U32.HI R15, R2.reuse, 0x2, R13 ;  /* 0x00000002020f7819 */ /* 0x040fe40000010e0d */
[----:B------:R-:W-:Y:S02]  /*4c70*/  SHF.L.U32 R2, R2, 0x2, RZ ;  /* 0x0000000202027819 */ /* 0x000fe400000006ff */
[----:B------:R-:W-:-:S02]  /*4c80*/  SHF.R.S32.HI R3, RZ, 0x1f, R15 ;  /* 0x0000001fff037819 */ /* 0x000fc4000001140f */
[----:B------:R-:W-:Y:S02]  /*4c90*/  ISETP.GE.AND P0, PT, R0, RZ, PT ;  /* 0x000000ff0000720c */ /* 0x000fe40003f06270 */
[C---:B------:R-:W-:Y:S02]  /*4ca0*/  LOP3.LUT R2, R3.reuse, R2, RZ, 0x3c, !PT ;  /* 0x0000000203027212 */ /* 0x040fe400078e3cff */
[----:B------:R-:W-:Y:S02]  /*4cb0*/  LOP3.LUT R3, R3, R15, RZ, 0x3c, !PT ;  /* 0x0000000f03037212 */ /* 0x000fe400078e3cff */
[C---:B-1----:R-:W-:Y:S02]  /*4cc0*/  LOP3.LUT R12, R15.reuse, R0, RZ, 0x3c, !PT ;  /* 0x000000000f0c7212 */ /* 0x042fe400078e3cff */
[----:B------:R-:W-:Y:S02]  /*4cd0*/  LEA.HI R16, R15, R16, RZ, 0x1 ;  /* 0x000000100f107211 */ /* 0x000fe400078f08ff */
[----:B------:R-:W1:Y:S01]  /*4ce0*/  I2F.F64.S64 R2, R2 ;  /* 0x0000000200027312 */ /* 0x000e620000301c00 */
[----:B------:R-:W-:-:S02]  /*4cf0*/  ISETP.GE.AND P1, PT, R12, RZ, PT ;  /* 0x000000ff0c00720c */ /* 0x000fc40003f26270 */
[----:B------:R-:W-:-:S05]  /*4d00*/  IMAD.MOV R12, RZ, RZ, -R16 ;  /* 0x000000ffff0c7224 */ /* 0x000fca00078e0a10 */
[----:B------:R-:W-:Y:S01]  /*4d10*/  @!P0 MOV R16, R12 ;  /* 0x0000000c00108202 */ /* 0x000fe20000000f00 */
[----:B-1----:R-:W-:-:S10]  /*4d20*/  DMUL R18, R2, UR8 ;  /* 0x0000000802127c28 */ /* 0x002fd40008000000 */
[----:B------:R-:W1:Y:S02]  /*4d30*/  F2F.F32.F64 R18, R18 ;  /* 0x0000001200127310 */ /* 0x000e640000301000 */
[----:B-1----:R-:W-:-:S07]  /*4d40*/  FSEL R3, -R18, R18, !P1 ;  /* 0x0000001212037208 */ /* 0x002fce0004800100 */
.L_x_86:
[----:B------:R-:W-:Y:S05]  /*4d50*/  BSYNC.RECONVERGENT B1 ;  /* 0x0000000000017941 */ /* 0x000fea0003800200 */
.L_x_85:
[----:B------:R-:W-:Y:S01]  /*4d60*/  FMUL R22, R17, 0.63661974668502807617 ;  /* 0x3f22f98311167820 */ /* 0x000fe20000400000 */
[----:B------:R-:W-:Y:S01]  /*4d70*/  LOP3.LUT R13, R16, 0x1, RZ, 0xc0, !PT ;  /* 0x00000001100d7812 */ /* 0x000fe200078ec0ff */
[----:B------:R-:W-:Y:S02]  /*4d80*/  IMAD.MOV.U32 R12, RZ, RZ, 0x37cbac00 ;  /* 0x37cbac00ff0c7424 */ /* 0x000fe400078e00ff */
[----:B------:R-:W-:Y:S01]  /*4d90*/  FMUL R2, R3, R3 ;  /* 0x0000000303027220 */ /* 0x000fe20000400000 */
[----:B------:R-:W-:Y:S01]  /*4da0*/  FSETP.GE.AND P1, PT, |R17|, 105615, PT ;  /* 0x47ce47801100780b */ /* 0x000fe20003f26200 */
[----:B------:R-:W-:Y:S01]  /*4db0*/  BSSY.RECONVERGENT B1, `(.L_x_88) ;  /* 0x000004a000017945 */ /* 0x000fe20003800200 */
[----:B------:R-:W1:Y:S01]  /*4dc0*/  F2I.NTZ R22, R22 ;  /* 0x0000001600167305 */ /* 0x000e620000203100 */
[----:B------:R-:W-:Y:S01]  /*4dd0*/  ISETP.NE.U32.AND P0, PT, R13, 0x1, PT ;  /* 0x000000010d00780c */ /* 0x000fe20003f05070 */
[----:B------:R-:W-:Y:S02]  /*4de0*/  HFMA2 R13, -RZ, RZ, 1.291015625, -0.052581787109375 ;  /* 0x3d2aaabbff0d7431 */ /* 0x000fe400000001ff */
[----:B------:R-:W-:Y:S01]  /*4df0*/  FFMA R15, R2, R12, -0.0013887860113754868507 ;  /* 0xbab607ed020f7423 */ /* 0x000fe2000000000c */
[----:B------:R-:W-:-:S04]  /*4e00*/  FSEL R23, R3, 1, P0 ;  /* 0x3f80000003177808 */ /* 0x000fc80000000000 */
[----:B------:R-:W-:Y:S01]  /*4e10*/  FSEL R19, R15, -0.00019574658654164522886, !P0 ;  /* 0xb94d41530f137808 */ /* 0x000fe20004000000 */
[----:B------:R-:W-:Y:S01]  /*4e20*/  IMAD.MOV.U32 R15, RZ, RZ, 0x3effffff ;  /* 0x3effffffff0f7424 */ /* 0x000fe200078e00ff */
[----:B------:R-:W-:Y:S02]  /*4e30*/  FSEL R21, R13, 0.0083327032625675201416, !P0 ;  /* 0x3c0885e40d157808 */ /* 0x000fe40004000000 */
[----:B-1----:R-:W-:-:S03]  /*4e40*/  I2FP.F32.S32 R20, R22 ;  /* 0x0000001600147245 */ /* 0x002fc60000201400 */
[----:B------:R-:W-:Y:S01]  /*4e50*/  FFMA R19, R2, R19, R21 ;  /* 0x0000001302137223 */ /* 0x000fe20000000015 */
[----:B------:R-:W-:Y:S02]  /*4e60*/  FSEL R21, -R15, -0.16666662693023681641, !P0 ;  /* 0xbe2aaaa80f157808 */ /* 0x000fe40004000100 */
[----:B------:R-:W-:Y:S01]  /*4e70*/  LOP3.LUT P0, RZ, R16, 0x2, RZ, 0xc0, !PT ;  /* 0x0000000210ff7812 */ /* 0x000fe2000780c0ff */
[----:B------:R-:W-:Y:S02]  /*4e80*/  FFMA R3, R20, -1.5707962512969970703, R17 ;  /* 0xbfc90fda14037823 */ /* 0x000fe40000000011 */
[C---:B------:R-:W-:Y:S01]  /*4e90*/  FFMA R19, R2.reuse, R19, R21 ;  /* 0x0000001302137223 */ /* 0x040fe20000000015 */
[----:B------:R-:W-:Y:S01]  /*4ea0*/  FFMA R2, R2, R23, RZ ;  /* 0x0000001702027223 */ /* 0x000fe200000000ff */
[----:B------:R-:W-:Y:S01]  /*4eb0*/  FFMA R3, R20, -7.5497894158615963534e-08, R3 ;  /* 0xb3a2216814037823 */ /* 0x000fe20000000003 */
[----:B------:R-:W-:Y:S02]  /*4ec0*/  MOV R21, R22 ;  /* 0x0000001600157202 */ /* 0x000fe40000000f00 */
[----:B------:R-:W-:Y:S01]  /*4ed0*/  FFMA R23, R2, R19, R23 ;  /* 0x0000001302177223 */ /* 0x000fe20000000017 */
[----:B------:R-:W-:-:S04]  /*4ee0*/  FFMA R20, R20, -5.3903029534742383927e-15, R3 ;  /* 0xa7c234c514147823 */ /* 0x000fc80000000003 */
[----:B------:R-:W-:Y:S01]  /*4ef0*/  @P0 FADD R23, RZ, -R23 ;  /* 0x80000017ff170221 */ /* 0x000fe20000000000 */
[----:B------:R-:W-:Y:S01]  /*4f00*/  IMAD.MOV.U32 R2, RZ, RZ, R20 ;  /* 0x000000ffff027224 */ /* 0x000fe200078e0014 */
[----:B------:R-:W-:Y:S06]  /*4f10*/  @!P1 BRA `(.L_x_89) ;  /* 0x0000000000cc9947 */ /* 0x000fec0003800000 */
[----:B------:R-:W-:-:S13]  /*4f20*/  FSETP.NEU.AND P0, PT, |R17|, +INF , PT ;  /* 0x7f8000001100780b */ /* 0x000fda0003f0d200 */
[----:B------:R-:W-:Y:S01]  /*4f30*/  @!P0 FMUL R2, RZ, R17 ;  /* 0x00000011ff028220 */ /* 0x000fe20000400000 */
[----:B------:R-:W-:Y:S01]  /*4f40*/  @!P0 MOV R22, RZ ;  /* 0x000000ff00168202 */ /* 0x000fe20000000f00 */
[----:B------:R-:W-:Y:S06]  /*4f50*/  @!P0 BRA `(.L_x_89) ;  /* 0x0000000000bc8947 */ /* 0x000fec0003800000 */
[----:B------:R-:W-:Y:S02]  /*4f60*/  IMAD.SHL.U32 R16, R17, 0x100, RZ ;  /* 0x0000010011107824 */ /* 0x000fe400078e00ff */
[----:B0-----:R-:W-:Y:S02]  /*4f70*/  HFMA2 R24, -RZ, RZ, 0, 0 ;  /* 0x00000000ff187431 */ /* 0x001fe400000001ff */
[----:B------:R-:W-:Y:S01]  /*4f80*/  IMAD.MOV.U32 R29, RZ, RZ, RZ ;  /* 0x000000ffff1d7224 */ /* 0x000fe200078e00ff */
[----:B------:R-:W-:Y:S01]  /*4f90*/  UMOV UR4, URZ ;  /* 0x000000ff00047c82 */ /* 0x000fe20008000000 */
[----:B------:R-:W-:-:S07]  /*4fa0*/  LOP3.LUT R16, R16, 0x80000000, RZ, 0xfc, !PT ;  /* 0x8000000010107812 */ /* 0x000fce00078efcff */
.L_x_90:
        /* <DEDUP_REMOVED lines=13> */
[C---:B0-----:R-:W-:Y:S02]  /*5080*/  LOP3.LUT R2, R18.reuse, 0xe0, RZ, 0xc0, !PT ;  /* 0x000000e012027812 */ /* 0x041fe400078ec0ff */
[----:B------:R-:W-:Y:S02]  /*5090*/  LOP3.LUT P0, RZ, R18, 0x1f, RZ, 0xc0, !PT ;  /* 0x0000001f12ff7812 */ /* 0x000fe4000780c0ff */
[----:B------:R-:W-:-:S04]  /*50a0*/  IADD3 R2, PT, PT, R2, -0x80, RZ ;  /* 0xffffff8002027810 */ /* 0x000fc80007ffe0ff */
        /* <DEDUP_REMOVED lines=25> */
[----:B01----:R-:W-:-:S07]  /*5240*/  FSEL R2, -R18, R18, !P1 ;  /* 0x0000001212027208 */ /* 0x003fce0004800100 */
.L_x_89:
[----:B------:R-:W-:Y:S05]  /*5250*/  BSYNC.RECONVERGENT B1 ;  /* 0x0000000000017941 */ /* 0x000fea0003800200 */
.L_x_88:
[----:B------:R-:W-:Y:S01]  /*5260*/  FMUL R3, R2, R2 ;  /* 0x0000000202037220 */ /* 0x000fe20000400000 */
[C---:B------:R-:W-:Y:S01]  /*5270*/  LOP3.LUT R18, R22.reuse, 0x1, RZ, 0xc0, !PT ;  /* 0x0000000116127812 */ /* 0x040fe200078ec0ff */
[----:B------:R-:W-:Y:S01]  /*5280*/  BSSY.RECONVERGENT B1, `(.L_x_91) ;  /* 0x0000047000017945 */ /* 0x000fe20003800200 */
[----:B------:R-:W-:Y:S01]  /*5290*/  IADD3 R19, PT, PT, R22, 0x1, RZ ;  /* 0x0000000116137810 */ /* 0x000fe20007ffe0ff */
        /* <DEDUP_REMOVED lines=13> */
[----:B------:R-:W-:Y:S02]  /*5370*/  IMAD.MOV.U32 R23, RZ, RZ, R11 ;  /* 0x000000ffff177224 */ /* 0x000fe400078e000b */
[----:B------:R-:W-:-:S04]  /*5380*/  @P1 FADD R16, RZ, -R16 ;  /* 0x80000010ff101221 */ /* 0x000fc80000000000 */
[----:B------:R-:W-:Y:S01]  /*5390*/  FMUL R16, R16, R3 ;  /* 0x0000000310107220 */ /* 0x000fe20000400000 */
[----:B------:R-:W-:Y:S01]  /*53a0*/  MOV R3, R9 ;  /* 0x0000000900037202 */ /* 0x000fe20000000f00 */
[----:B------:R-:W-:Y:S06]  /*53b0*/  @!P0 BRA `(.L_x_92) ;  /* 0x0000000000cc8947 */ /* 0x000fec0003800000 */
[----:B------:R-:W-:-:S13]  /*53c0*/  FSETP.NEU.AND P0, PT, |R0|, +INF , PT ;  /* 0x7f8000000000780b */ /* 0x000fda0003f0d200 */
[----:B------:R-:W-:Y:S01]  /*53d0*/  @!P0 FMUL R3, RZ, R0 ;  /* 0x00000000ff038220 */ /* 0x000fe20000400000 */
[----:B------:R-:W-:Y:S01]  /*53e0*/  @!P0 MOV R23, RZ ;  /* 0x000000ff00178202 */ /* 0x000fe20000000f00 */
[----:B------:R-:W-:Y:S06]  /*53f0*/  @!P0 BRA `(.L_x_92) ;  /* 0x0000000000bc8947 */ /* 0x000fec0003800000 */
[----:B------:R-:W-:Y:S02]  /*5400*/  IMAD.SHL.U32 R22, R0, 0x100, RZ ;  /* 0x0000010000167824 */ /* 0x000fe400078e00ff */
[----:B0-----:R-:W-:Y:S01]  /*5410*/  HFMA2 R24, -RZ, RZ, 0, 0 ;  /* 0x00000000ff187431 */ /* 0x001fe200000001ff */
[----:B------:R-:W-:Y:S01]  /*5420*/  MOV R23, RZ ;  /* 0x000000ff00177202 */ /* 0x000fe20000000f00 */
[----:B------:R-:W-:Y:S01]  /*5430*/  UMOV UR4, URZ ;  /* 0x000000ff00047c82 */ /* 0x000fe20008000000 */
[----:B------:R-:W-:-:S07]  /*5440*/  LOP3.LUT R22, R22, 0x80000000, RZ, 0xfc, !PT ;  /* 0x8000000016167812 */ /* 0x000fce00078efcff */
.L_x_93:
        /* <DEDUP_REMOVED lines=27> */
[C-C-:B------:R-:W-:Y:S01]  /*5600*/  SHF.L.W.U32.HI R23, R3.reuse, 0x2, R22.reuse ;  /* 0x0000000203177819 */ /* 0x140fe20000010e16 */
[----:B------:R-:W-:Y:S01]  /*5610*/  IMAD.SHL.U32 R3, R3, 0x4, RZ ;  /* 0x0000000403037824 */ /* 0x000fe200078e00ff */
[----:B------:R-:W-:Y:S02]  /*5620*/  SHF.R.U32.HI R22, RZ, 0x1e, R22 ;  /* 0x0000001eff167819 */ /* 0x000fe40000011616 */
[----:B------:R-:W-:Y:S02]  /*5630*/  SHF.R.S32.HI R18, RZ, 0x1f, R23 ;  /* 0x0000001fff127819 */ /* 0x000fe40000011417 */
[----:B-1----:R-:W-:Y:S02]  /*5640*/  LOP3.LUT R24, R23, R0, RZ, 0x3c, !PT ;  /* 0x0000000017187212 */ /* 0x002fe400078e3cff */
[C---:B------:R-:W-:Y:S02]  /*5650*/  LOP3.LUT R2, R18.reuse, R3, RZ, 0x3c, !PT ;  /* 0x0000000312027212 */ /* 0x040fe400078e3cff */
[----:B------:R-:W-:-:S02]  /*5660*/  LOP3.LUT R3, R18, R23, RZ, 0x3c, !PT ;  /* 0x0000001712037212 */ /* 0x000fc400078e3cff */
[----:B------:R-:W-:Y:S02]  /*5670*/  LEA.HI R23, R23, R22, RZ, 0x1 ;  /* 0x0000001617177211 */ /* 0x000fe400078f08ff */
[----:B------:R-:W-:Y:S02]  /*5680*/  ISETP.GE.AND P0, PT, R24, RZ, PT ;  /* 0x000000ff1800720c */ /* 0x000fe40003f06270 */
[----:B------:R-:W1:Y:S01]  /*5690*/  I2F.F64.S64 R2, R2 ;  /* 0x0000000200027312 */ /* 0x000e620000301c00 */
[----:B------:R-:W-:-:S04]  /*56a0*/  IADD3 R22, PT, PT, -R23, RZ, RZ ;  /* 0x000000ff17167210 */ /* 0x000fc80007ffe1ff */
[----:B------:R-:W-:Y:S01]  /*56b0*/  @!P1 MOV R23, R22 ;  /* 0x0000001600179202 */ /* 0x000fe20000000f00 */
[----:B-1----:R-:W-:-:S10]  /*56c0*/  DMUL R18, R2, UR8 ;  /* 0x0000000802127c28 */ /* 0x002fd40008000000 */
[----:B------:R-:W1:Y:S02]  /*56d0*/  F2F.F32.F64 R18, R18 ;  /* 0x0000001200127310 */ /* 0x000e640000301000 */
[----:B-1----:R-:W-:-:S07]  /*56e0*/  FSEL R3, -R18, R18, !P0 ;  /* 0x0000001212037208 */ /* 0x002fce0004000100 */
.L_x_92:
[----:B------:R-:W-:Y:S05]  /*56f0*/  BSYNC.RECONVERGENT B1 ;  /* 0x0000000000017941 */ /* 0x000fea0003800200 */
.L_x_91:
        /* <DEDUP_REMOVED lines=10> */
[----:B------:R-:W-:Y:S01]  /*57a0*/  FFMA R19, R2, R19, R29 ;  /* 0x0000001302137223 */ /* 0x000fe2000000001d */
[----:B------:R-:W-:-:S03]  /*57b0*/  FSETP.GE.AND P0, PT, |R17|, 105615, PT ;  /* 0x47ce47801100780b */ /* 0x000fc60003f06200 */
[C---:B------:R-:W-:Y:S01]  /*57c0*/  FFMA R18, R2.reuse, R19, R18 ;  /* 0x0000001302127223 */ /* 0x040fe20000000012 */
[----:B------:R-:W-:-:S04]  /*57d0*/  FFMA R2, R2, R23, RZ ;  /* 0x0000001702027223 */ /* 0x000fc800000000ff */
[----:B------:R-:W-:-:S04]  /*57e0*/  FFMA R23, R2, R18, R23 ;  /* 0x0000001202177223 */ /* 0x000fc80000000017 */
[----:B------:R-:W-:Y:S01]  /*57f0*/  @P1 FADD R23, RZ, -R23 ;  /* 0x80000017ff171221 */ /* 0x000fe20000000000 */
[----:B------:R-:W-:Y:S06]  /*5800*/  @!P0 BRA `(.L_x_95) ;  /* 0x0000000000cc8947 */ /* 0x000fec0003800000 */
[----:B------:R-:W-:-:S13]  /*5810*/  FSETP.NEU.AND P0, PT, |R17|, +INF , PT ;  /* 0x7f8000001100780b */ /* 0x000fda0003f0d200 */
[----:B------:R-:W-:Y:S01]  /*5820*/  @!P0 FMUL R20, RZ, R17 ;  /* 0x00000011ff148220 */ /* 0x000fe20000400000 */
[----:B------:R-:W-:Y:S01]  /*5830*/  @!P0 IMAD.MOV.U32 R21, RZ, RZ, RZ ;  /* 0x000000ffff158224 */ /* 0x000fe200078e00ff */
[----:B------:R-:W-:Y:S06]  /*5840*/  @!P0 BRA `(.L_x_95) ;  /* 0x0000000000bc8947 */ /* 0x000fec0003800000 */
[----:B------:R-:W-:Y:S01]  /*5850*/  SHF.L.U32 R20, R17, 0x8, RZ ;  /* 0x0000000811147819 */ /* 0x000fe200000006ff */
[----:B------:R-:W-:Y:S02]  /*5860*/  HFMA2 R21, -RZ, RZ, 0, 0 ;  /* 0x00000000ff157431 */ /* 0x000fe400000001ff */
[----:B------:R-:W-:Y:S01]  /*5870*/  IMAD.MOV.U32 R22, RZ, RZ, RZ ;  /* 0x000000ffff167224 */ /* 0x000fe200078e00ff */
[----:B------:R-:W-:Y:S01]  /*5880*/  UMOV UR4, URZ ;  /* 0x000000ff00047c82 */ /* 0x000fe20008000000 */
[----:B------:R-:W-:-:S07]  /*5890*/  LOP3.LUT R20, R20, 0x80000000, RZ, 0xfc, !PT ;  /* 0x8000000014147812 */ /* 0x000fce00078efcff */
.L_x_96:
[----:B0-----:R-:W0:Y:S02]  /*58a0*/  LDC.64 R2, c[0x4][0x40] ;  /* 0x01001000ff027b82 */ /* 0x001e240000000a00 */
[----:B0-----:R-:W-:-:S05]  /*58b0*/  IMAD.WIDE.U32 R18, R22, 0x4, R2 ;  /* 0x0000000416127825 */ /* 0x001fca00078e0002 */
[----:B------:R-:W2:Y:S01]  /*58c0*/  LDG.E.CONSTANT R3, desc[UR10][R18.64] ;  /* 0x0000000a12037981 */ /* 0x000ea2000c1e9900 */
[C---:B------:R-:W-:Y:S02]  /*58d0*/  LEA R24, R22.reuse, R1, 0x2 ;  /* 0x0000000116187211 */ /* 0x040fe400078e10ff */
        /* <DEDUP_REMOVED lines=33> */
[----:B------:R-:W-:-:S05]  /*5af0*/  IADD3 R17, PT, PT, -R21, RZ, RZ ;  /* 0x000000ff15117210 */ /* 0x000fca0007ffe1ff */
[----:B------:R-:W-:Y:S01]  /*5b00*/  @!P1 IMAD.MOV.U32 R21, RZ, RZ, R17 ;  /* 0x000000ffff159224 */ /* 0x000fe200078e0011 */
[----:B-1----:R-:W-:-:S10]  /*5b10*/  DMUL R18, R2, UR8 ;  /* 0x0000000802127c28 */ /* 0x002fd40008000000 */
[----:B------:R-:W1:Y:S02]  /*5b20*/  F2F.F32.F64 R18, R18 ;  /* 0x0000001200127310 */ /* 0x000e640000301000 */
[----:B-1----:R-:W-:-:S07]  /*5b30*/  FSEL R20, -R18, R18, !P0 ;  /* 0x0000001212147208 */ /* 0x002fce0004000100 */
.L_x_95:
[----:B------:R-:W-:Y:S05]  /*5b40*/  BSYNC.RECONVERGENT B1 ;  /* 0x0000000000017941 */ /* 0x000fea0003800200 */
.L_x_94:
        /* <DEDUP_REMOVED lines=10> */
[C---:B------:R-:W-:Y:S01]  /*5bf0*/  FFMA R2, R3.reuse, R2, R18 ;  /* 0x0000000203027223 */ /* 0x040fe20000000012 */
[----:B------:R-:W-:Y:S01]  /*5c00*/  FSETP.GE.AND P0, PT, |R0|, 105615, PT ;  /* 0x47ce47800000780b */ /* 0x000fe20003f06200 */
        /* <DEDUP_REMOVED lines=8> */
[----:B------:R-:W-:Y:S01]  /*5c90*/  @!P0 FMUL R9, RZ, R0 ;  /* 0x00000000ff098220 */ /* 0x000fe20000400000 */
[----:B------:R-:W-:Y:S01]  /*5ca0*/  @!P0 MOV R11, RZ ;  /* 0x000000ff000b8202 */ /* 0x000fe20000000f00 */
[----:B------:R-:W-:Y:S06]  /*5cb0*/  @!P0 BRA `(.L_x_98) ;  /* 0x0000000000bc8947 */ /* 0x000fec0003800000 */
[----:B------:R-:W1:Y:S01]  /*5cc0*/  LDC.64 R2, c[0x4][0x40] ;  /* 0x01001000ff027b82 */ /* 0x000e620000000a00 */
[----:B------:R-:W-:Y:S01]  /*5cd0*/  SHF.L.U32 R11, R0, 0x8, RZ ;  /* 0x00000008000b7819 */ /* 0x000fe200000006ff */
[----:B------:R-:W-:Y:S02]  /*5ce0*/  HFMA2 R9, -RZ, RZ, 0, 0 ;  /* 0x00000000ff097431 */ /* 0x000fe400000001ff */
[----:B------:R-:W-:Y:S01]  /*5cf0*/  IMAD.MOV.U32 R22, RZ, RZ, RZ ;  /* 0x000000ffff167224 */ /* 0x000fe200078e00ff */
[----:B------:R-:W-:Y:S01]  /*5d00*/  UMOV UR4, URZ ;  /* 0x000000ff00047c82 */ /* 0x000fe20008000000 */
[----:B------:R-:W-:-:S07]  /*5d10*/  LOP3.LUT R23, R11, 0x80000000, RZ, 0xfc, !PT ;  /* 0x800000000b177812 */ /* 0x000fce00078efcff */
.L_x_99:
[----:B-1----:R-:W-:-:S06]  /*5d20*/  IMAD.WIDE.U32 R18, R9, 0x4, R2 ;  /* 0x0000000409127825 */ /* 0x002fcc00078e0002 */
[----:B--2---:R-:W2:Y:S01]  /*5d30*/  LDG.E.CONSTANT R18, desc[UR10][R18.64] ;  /* 0x0000000a12127981 */ /* 0x004ea2000c1e9900 */
        /* <DEDUP_REMOVED lines=38> */
[----:B-12---:R-:W-:-:S07]  /*5fa0*/  FSEL R9, -R18, R18, !P0 ;  /* 0x0000001212097208 */ /* 0x006fce0004000100 */
.L_x_98:
[----:B------:R-:W-:Y:S05]  /*5fb0*/  BSYNC.RECONVERGENT B1 ;  /* 0x0000000000017941 */ /* 0x000fea0003800200 */
.L_x_97:
[----:B------:R-:W-:Y:S01]  /*5fc0*/  FMUL R0, R9, R9 ;  /* 0x0000000909007220 */ /* 0x000fe20000400000 */
[C---:B------:R-:W-:Y:S01]  /*5fd0*/  LOP3.LUT R2, R11.reuse, 0x1, RZ, 0xc0, !PT ;  /* 0x000000010b027812 */ /* 0x040fe200078ec0ff */
[----:B------:R-:W1:Y:S01]  /*5fe0*/  LDCU UR4, c[0x3][0x5c] ;  /* 0x00c00b80ff0477ac */ /* 0x000e620008000800 */
[----:B------:R-:W-:Y:S01]  /*5ff0*/  IADD3 R11, PT, PT, R11, 0x1, RZ ;  /* 0x000000010b0b7810 */ /* 0x000fe20007ffe0ff */
[----:B------:R-:W-:Y:S01]  /*6000*/  FFMA R12, R0, R12, -0.0013887860113754868507 ;  /* 0xbab607ed000c7423 */ /* 0x000fe2000000000c */
[----:B------:R-:W-:Y:S02]  /*6010*/  ISETP.NE.U32.AND P0, PT, R2, 0x1, PT ;  /* 0x000000010200780c */ /* 0x000fe40003f05070 */
[----:B------:R-:W-:Y:S02]  /*6020*/  LOP3.LUT P1, RZ, R11, 0x2, RZ, 0xc0, !PT ;  /* 0x000000020bff7812 */ /* 0x000fe4000782c0ff */
[----:B------:R-:W-:Y:S02]  /*6030*/  FSEL R13, R13, 0.0083327032625675201416, P0 ;  /* 0x3c0885e40d0d7808 */ /* 0x000fe40000000000 */
[----:B------:R-:W-:-:S02]  /*6040*/  FSEL R3, R12, -0.00019574658654164522886, P0 ;  /* 0xb94d41530c037808 */ /* 0x000fc40000000000 */
[----:B------:R-:W-:Y:S02]  /*6050*/  FSEL R9, R9, 1, !P0 ;  /* 0x3f80000009097808 */ /* 0x000fe40004000000 */
[----:B------:R-:W-:Y:S01]  /*6060*/  FSEL R12, -R15, -0.16666662693023681641, P0 ;  /* 0xbe2aaaa80f0c7808 */ /* 0x000fe20000000100 */
[C---:B------:R-:W-:Y:S02]  /*6070*/  FFMA R3, R0.reuse, R3, R13 ;  /* 0x0000000300037223 */ /* 0x040fe4000000000d */
[C---:B------:R-:W-:Y:S02]  /*6080*/  FFMA R2, R0.reuse, R9, RZ ;  /* 0x0000000900027223 */ /* 0x040fe400000000ff */
[----:B------:R-:W-:-:S04]  /*6090*/  FFMA R3, R0, R3, R12 ;  /* 0x0000000300037223 */ /* 0x000fc8000000000c */
[----:B------:R-:W-:Y:S01]  /*60a0*/  FFMA R3, R2, R3, R9 ;  /* 0x0000000302037223 */ /* 0x000fe20000000009 */
[----:B------:R-:W-:-:S03]  /*60b0*/  IMAD.MOV.U32 R9, RZ, RZ, 0x30 ;  /* 0x00000030ff097424 */ /* 0x000fc600078e00ff */
[----:B------:R-:W-:Y:S01]  /*60c0*/  @P1 FADD R3, RZ, -R3 ;  /* 0x80000003ff031221 */ /* 0x000fe20000000000 */
[C---:B------:R-:W-:Y:S01]  /*60d0*/  IMAD R0, R8.reuse, R9, UR5 ;  /* 0x0000000508007e24 */ /* 0x040fe2000f8e0209 */
[----:B------:R-:W-:Y:S02]  /*60e0*/  IADD3 R8, PT, PT, R8, 0x1, RZ ;  /* 0x0000000108087810 */ /* 0x000fe40007ffe0ff */
[----:B------:R-:W-:Y:S02]  /*60f0*/  FMUL R3, R10, R3 ;  /* 0x000000030a037220 */ /* 0x000fe40000400000 */
[----:B------:R2:W-:Y:S01]  /*6100*/  STL.64 [R0+0x10], R16 ;  /* 0x0000101000007387 */ /* 0x0005e20000100a00 */
[----:B-1----:R-:W-:-:S03]  /*6110*/  ISETP.NE.AND P0, PT, R8, UR4, PT ;  /* 0x0000000408007c0c */ /* 0x002fc6000bf05270 */
[----:B------:R2:W-:Y:S10]  /*6120*/  STL [R0+0x18], R3 ;  /* 0x0000180300007387 */ /* 0x0005f40000100800 */
[----:B--2---:R-:W-:Y:S05]  /*6130*/  @P0 BRA `(.L_x_100) ;  /* 0xffffffe400480947 */ /* 0x004fea000383ffff */
.L_x_84:
[----:B------:R-:W-:Y:S05]  /*6140*/  BSYNC.RECONVERGENT B0 ;  /* 0x0000000000007941 */ /* 0x000fea0003800200 */
.L_x_83:
[----:B------:R-:W2:Y:S01]  /*6150*/  LDC R4, c[0x3][0x4c] ;  /* 0x00c01300ff047b82 */ /* 0x000ea20000000800 */
[----:B-1----:R-:W-:Y:S02]  /*6160*/  HFMA2 R3, -RZ, RZ, 2.640625, 0 ;  /* 0x41480000ff037431 */ /* 0x002fe400000001ff */
[----:B------:R-:W-:-:S04]  /*6170*/  IMAD.MOV.U32 R2, RZ, RZ, 0x3da3d70a ;  /* 0x3da3d70aff027424 */ /* 0x000fc800078e00ff */
[----:B------:R-:W-:-:S04]  /*6180*/  FFMA R2, R3, -R2, 1 ;  /* 0x3f80000003027423 */ /* 0x000fc80000000802 */
[----:B------:R-:W-:Y:S01]  /*6190*/  FFMA R2, R2, R3, 12.5 ;  /* 0x4148000002027423 */ /* 0x000fe20000000003 */
[----:B--2---:R-:W1:Y:S03]  /*61a0*/  FCHK P0, R4, 0.079999998211860656738 ;  /* 0x3da3d70a04007902 */ /* 0x004e660000000000 */
[----:B------:R-:W-:-:S04]  /*61b0*/  FFMA R3, R2, R4, RZ ;  /* 0x0000000402037223 */ /* 0x000fc800000000ff */
[----:B------:R-:W-:-:S04]  /*61c0*/  FFMA R0, R3, -0.079999998211860656738, R4 ;  /* 0xbda3d70a03007823 */ /* 0x000fc80000000004 */
[----:B------:R-:W-:Y:S01]  /*61d0*/  FFMA R2, R2, R0, R3 ;  /* 0x0000000002027223 */ /* 0x000fe20000000003 */
[----:B-1----:R-:W-:Y:S06]  /*61e0*/  @!P0 BRA `(.L_x_101) ;  /* 0x0000000000188947 */ /* 0x002fec0003800000 */
[----:B------:R-:W1:Y:S01]  /*61f0*/  LDCU UR4, c[0x3][0x4c] ;  /* 0x00c00980ff0477ac */ /* 0x000e620008000800 */
[----:B-----5:R-:W-:Y:S02]  /*6200*/  MOV R19, 0x3da3d70a ;  /* 0x3da3d70a00137802 */ /* 0x020fe40000000f00 */
[----:B------:R-:W-:Y:S02]  /*6210*/  MOV R18, 0x6240 ;  /* 0x0000624000127802 */ /* 0x000fe40000000f00 */
[----:B-1----:R-:W-:-:S07]  /*6220*/  MOV R21, UR4 ;  /* 0x0000000400157c02 */ /* 0x002fce0008000f00 */
[----:B0-----:R-:W-:Y:S05]  /*6230*/  CALL.REL.NOINC `($__internal_1_$__cuda_sm3x_div_rn_noftz_f32_slowpath) ;  /* 0x0000004400247944 */ /* 0x001fea0003c00000 */
[----:B------:R-:W-:-:S07]  /*6240*/  IMAD.MOV.U32 R2, RZ, RZ, R3 ;  /* 0x000000ffff027224 */ /* 0x000fce00078e0003 */
.L_x_101:
[----:B------:R-:W1:Y:S01]  /*6250*/  LDCU UR7, c[0x3][0x5c] ;  /* 0x00c00b80ff0777ac */ /* 0x000e620008000800 */
[----:B------:R-:W-:Y:S02]  /*6260*/  MOV R0, 0x1 ;  /* 0x0000000100007802 */ /* 0x000fe40000000f00 */
[----:B-1----:R-:W-:Y:S01]  /*6270*/  MOV R3, UR7 ;  /* 0x0000000700037c02 */ /* 0x002fe20008000f00 */
[----:B------:R-:W-:Y:S02]  /*6280*/  UISETP.LT.AND UP0, UPT, UR7, 0x1, UPT ;  /* 0x000000010700788c */ /* 0x000fe4000bf01270 */
[----:B------:R-:W-:Y:S01]  /*6290*/  ULOP3.LUT UR17, UR7, 0xf, URZ, 0xc0, !UPT ;  /* 0x0000000f07117892 */ /* 0x000fe2000f8ec0ff */
[----:B------:R-:W-:Y:S01]  /*62a0*/  VIADDMNMX R0, R3, 0xffffffff, R0, !PT ;  /* 0xffffffff03007846 */ /* 0x000fe20007800100 */
[----:B------:R-:W-:Y:S02]  /*62b0*/  USEL UR16, UR7, 0x1, !UP0 ;  /* 0x0000000107107887 */ /* 0x000fe4000c000000 */
[----:B------:R-:W-:Y:S01]  /*62c0*/  ULOP3.LUT UR7, UR7, 0x7, URZ, 0xc0, !UPT ;  /* 0x0000000707077892 */ /* 0x000fe2000f8ec0ff */
[----:B------:R-:W-:Y:S01]  /*62d0*/  R2UR UR15, R0 ;  /* 0x00000000000f72ca */ /* 0x000fe200000e0000 */
[----:B------:R-:W-:Y:S01]  /*62e0*/  IMAD.MOV.U32 R0, RZ, RZ, RZ ;  /* 0x000000ffff007224 */ /* 0x000fe200078e00ff */
[----:B------:R-:W-:-:S13]  /*62f0*/  ULOP3.LUT UR8, UR16, 0x7ffffffe, URZ, 0xc0, !UPT ;  /* 0x7ffffffe10087892 */ /* 0x000fda000f8ec0ff */
.L_x_170:
[----:B------:R-:W1:Y:S01]  /*6300*/  LDCU UR13, c[0x3][0x5c] ;  /* 0x00c00b80ff0d77ac */ /* 0x000e620008000800 */
[----:B------:R-:W-:-:S05]  /*6310*/  FADD R0, R0, 9.9999997473787516356e-05 ;  /* 0x38d1b71700007421 */ /* 0x000fca0000000000 */
[----:B------:R-:W-:Y:S01]  /*6320*/  FSETP.GEU.AND P0, PT, R0, 25, PT ;  /* 0x41c800000000780b */ /* 0x000fe20003f0e000 */
[----:B-1----:R-:W-:-:S09]  /*6330*/  UISETP.GE.AND UP0, UPT, UR13, 0x1, UPT ;  /* 0x000000010d00788c */ /* 0x002fd2000bf06270 */
[----:B--234-:R-:W-:Y:S05]  /*6340*/  BRA.U !UP0, `(.L_x_102) ;  /* 0x0000000508747547 */ /* 0x01cfea000b800000 */
[----:B------:R-:W-:Y:S01]  /*6350*/  UISETP.GE.U32.AND UP0, UPT, UR13, 0x10, UPT ;  /* 0x000000100d00788c */ /* 0x000fe2000bf06070 */
[----:B------:R-:W-:-:S08]  /*6360*/  UMOV UR4, URZ ;  /* 0x000000ff00047c82 */ /* 0x000fd00008000000 */
[----:B------:R-:W-:Y:S05]  /*6370*/  BRA.U !UP0, `(.L_x_103) ;  /* 0x00000001089c7547 */ /* 0x000fea000b800000 */
[----:B------:R-:W-:Y:S01]  /*6380*/  ULOP3.LUT UR9, UR13, 0x7ffffff0, URZ, 0xc0, !UPT ;  /* 0x7ffffff00d097892 */ /* 0x000fe2000f8ec0ff */
[----:B------:R-:W-:-:S11]  /*6390*/  UMOV UR4, URZ ;  /* 0x000000ff00047c82 */ /* 0x000fd60008000000 */
.L_x_104:
[----:B------:R-:W-:Y:S02]  /*63a0*/  UIMAD UR12, UR4, 0x30, UR5 ;  /* 0x00000030040c78a4 */ /* 0x000fe4000f8e0205 */
[----:B------:R-:W-:-:S04]  /*63b0*/  UIADD3 UR4, UPT, UPT, UR4, 0x10, URZ ;  /* 0x0000001004047890 */ /* 0x000fc8000fffe0ff */
[----:B------:R-:W-:-:S03]  /*63c0*/  UISETP.NE.AND UP0, UPT, UR4, UR9, UPT ;  /* 0x000000090400728c */ /* 0x000fc6000bf05270 */
[----:B------:R-:W-:Y:S04]  /*63d0*/  STL [UR12+0x1c], RZ ;  /* 0x00001cffff007987 */ /* 0x000fe8000810080c */
[----:B------:R-:W-:Y:S04]  /*63e0*/  STL.64 [UR12+0x20], RZ ;  /* 0x000020ffff007987 */ /* 0x000fe80008100a0c */
        /* <DEDUP_REMOVED lines=29> */
[----:B------:R-:W-:Y:S01]  /*65c0*/  STL.64 [UR12+0x2f0], RZ ;  /* 0x0002f0ffff007987 */ /* 0x000fe20008100a0c */
[----:B------:R-:W-:Y:S05]  /*65d0*/  BRA.U UP0, `(.L_x_104) ;  /* 0xfffffffd00707547 */ /* 0x000fea000b83ffff */
[----:B------:R-:W-:-:S05]  /*65e0*/  UMOV UR4, UR9 ;  /* 0x0000000900047c82 */ /* 0x000fca0008000000 */
.L_x_103:
[----:B------:R-:W-:-:S09]  /*65f0*/  UISETP.NE.AND UP0, UPT, UR17, URZ, UPT ;  /* 0x000000ff1100728c */ /* 0x000fd2000bf05270 */
[----:B------:R-:W-:Y:S05]  /*6600*/  BRA.U !UP0, `(.L_x_102) ;  /* 0x0000000108c47547 */ /* 0x000fea000b800000 */
[----:B------:R-:W-:Y:S02]  /*6610*/  UIADD3 UR9, UPT, UPT, UR17, -0x1, URZ ;  /* 0xffffffff11097890 */ /* 0x000fe4000fffe0ff */
[----:B------:R-:W-:Y:S02]  /*6620*/  UISETP.NE.AND UP1, UPT, UR7, URZ, UPT ;  /* 0x000000ff0700728c */ /* 0x000fe4000bf25270 */
[----:B------:R-:W-:-:S09]  /*6630*/  UISETP.GE.U32.AND UP0, UPT, UR9, 0x7, UPT ;  /* 0x000000070900788c */ /* 0x000fd2000bf06070 */
[----:B------:R-:W-:Y:S05]  /*6640*/  BRA.U !UP0, `(.L_x_105) ;  /* 0x0000000108487547 */ /* 0x000fea000b800000 */
[----:B------:R-:W-:Y:S02]  /*6650*/  UIMAD UR9, UR4, 0x30, UR5 ;  /* 0x00000030040978a4 */ /* 0x000fe4000f8e0205 */
[----:B------:R-:W-:-:S07]  /*6660*/  UIADD3 UR4, UPT, UPT, UR4, 0x8, URZ ;  /* 0x0000000804047890 */ /* 0x000fce000fffe0ff */
        /* <DEDUP_REMOVED lines=16> */
.L_x_105:
[----:B------:R-:W-:Y:S05]  /*6770*/  BRA.U !UP1, `(.L_x_102) ;  /* 0x0000000109687547 */ /* 0x000fea000b800000 */
[----:B------:R-:W-:Y:S02]  /*6780*/  UIADD3 UR9, UPT, UPT, UR7, -0x1, URZ ;  /* 0xffffffff07097890 */ /* 0x000fe4000fffe0ff */
[----:B------:R-:W-:Y:S02]  /*6790*/  ULOP3.LUT UP1, UR12, UR13, 0x3, URZ, 0xc0, !UPT ;  /* 0x000000030d0c7892 */ /* 0x000fe4000f82c0ff */
        /* <DEDUP_REMOVED lines=12> */
.L_x_106:
[----:B------:R-:W-:Y:S05]  /*6860*/  BRA.U !UP1, `(.L_x_102) ;  /* 0x00000001092c7547 */ /* 0x000fea000b800000 */
[----:B------:R-:W-:Y:S02]  /*6870*/  UIMAD UR4, UR4, 0x30, UR5 ;  /* 0x00000030040478a4 */ /* 0x000fe4000f8e0205 */
[----:B------:R-:W-:-:S07]  /*6880*/  UISETP.NE.AND UP0, UPT, UR12, 0x1, UPT ;  /* 0x000000010c00788c */ /* 0x000fce000bf05270 */
[----:B------:R-:W-:Y:S04]  /*6890*/  STL [UR4+0x1c], RZ ;  /* 0x00001cffff007987 */ /* 0x000fe80008100804 */
[----:B------:R-:W-:Y:S01]  /*68a0*/  STL.64 [UR4+0x20], RZ ;  /* 0x000020ffff007987 */ /* 0x000fe20008100a04 */
[----:B------:R-:W-:Y:S05]  /*68b0*/  BRA.U !UP0, `(.L_x_102) ;  /* 0x0000000108187547 */ /* 0x000fea000b800000 */
[----:B------:R-:W-:Y:S01]  /*68c0*/  UISETP.NE.AND UP0, UPT, UR12, 0x2, UPT ;  /* 0x000000020c00788c */ /* 0x000fe2000bf05270 */
[----:B------:R-:W-:Y:S04]  /*68d0*/  STL [UR4+0x4c], RZ ;  /* 0x00004cffff007987 */ /* 0x000fe80008100804 */
[----:B------:R-:W-:Y:S01]  /*68e0*/  STL.64 [UR4+0x50], RZ ;  /* 0x000050ffff007987 */ /* 0x000fe20008100a04 */
[----:B------:R-:W-:-:S13]  /*68f0*/  PLOP3.LUT P1, PT, PT, PT, UP0, 0x80, 0x8 ;  /* 0x000000000008781c */ /* 0x000fda0003f2f008 */
[----:B------:R-:W-:Y:S04]  /*6900*/  @P1 STL [UR4+0x7c], RZ ;  /* 0x00007cffff001987 */ /* 0x000fe80008100804 */
[----:B------:R-:W-:Y:S01]  /*6910*/  @P1 STL.64 [UR4+0x80], RZ ;  /* 0x000080ffff001987 */ /* 0x000fe20008100a04 */
.L_x_102:
[----:B------:R-:W-:-:S09]  /*6920*/  UISETP.GE.AND UP0, UPT, UR13, 0x2, UPT ;  /* 0x000000020d00788c */ /* 0x000fd2000bf06270 */
[----:B------:R-:W-:Y:S05]  /*6930*/  BRA.U !UP0, `(.L_x_107) ;  /* 0x0000000508b87547 */ /* 0x000fea000b800000 */
[----:B------:R-:W-:-:S05]  /*6940*/  UMOV UR4, URZ ;  /* 0x000000ff00047c82 */ /* 0x000fca0008000000 */
.L_x_121:
[----:B------:R-:W1:Y:S01]  /*6950*/  LDCU UR13, c[0x3][0x5c] ;  /* 0x00c00b80ff0d77ac */ /* 0x000e620008000800 */
[----:B------:R-:W-:Y:S02]  /*6960*/  UIADD3 UR12, UPT, UPT, UR4, 0x1, URZ ;  /* 0x00000001040c7890 */ /* 0x000fe4000fffe0ff */
[----:B------:R-:W-:Y:S02]  /*6970*/  UMOV UR9, UR4 ;  /* 0x0000000400097c82 */ /* 0x000fe40008000000 */
[----:B------:R-:W-:-:S03]  /*6980*/  UISETP.NE.AND UP1, UPT, UR12, UR15, UPT ;  /* 0x0000000f0c00728c */ /* 0x000fc6000bf25270 */
[----:B------:R-:W-:Y:S01]  /*6990*/  UMOV UR4, UR12 ;  /* 0x0000000c00047c82 */ /* 0x000fe20008000000 */
[----:B-1----:R-:W-:-:S09]  /*69a0*/  UISETP.GE.AND UP0, UPT, UR12, UR13, UPT ;  /* 0x0000000d0c00728c */ /* 0x002fd2000bf06270 */
[----:B--2---:R-:W-:Y:S05]  /*69b0*/  BRA.U UP0, `(.L_x_108) ;  /* 0x0000000500947547 */ /* 0x004fea000b800000 */
[----:B------:R-:W-:Y:S01]  /*69c0*/  UIMAD UR18, UR9, 0x30, UR5 ;  /* 0x00000030091278a4 */ /* 0x000fe2000f8e0205 */
[----:B------:R-:W1:Y:S08]  /*69d0*/  LDCU UR13, c[0x3][0x5c] ;  /* 0x00c00b80ff0d77ac */ /* 0x000e700008000800 */
[----:B-----5:R-:W5:Y:S04]  /*69e0*/  LDL R9, [UR18+0x8] ;  /* 0x00000812ff097983 */ /* 0x020f680008100800 */
[----:B------:R-:W5:Y:S01]  /*69f0*/  LDL.64 R4, [UR18] ;  /* 0x00000012ff047983 */ /* 0x000f620008100a00 */
[----:B------:R-:W-:-:S05]  /*6a00*/  UMOV UR9, UR12 ;  /* 0x0000000c00097c82 */ /* 0x000fca0008000000 */
.L_x_120:
[----:B------:R-:W-:-:S09]  /*6a10*/  UIMAD UR12, UR9, 0x30, UR5 ;  /* 0x00000030090c78a4 */ /* 0x000fd2000f8e0205 */
[----:B--2---:R-:W2:Y:S04]  /*6a20*/  LDL.64 R6, [UR12] ;  /* 0x0000000cff067983 */ /* 0x004ea80008100a00 */
[----:B------:R-:W3:Y:S01]  /*6a30*/  LDL R12, [UR12+0x8] ;  /* 0x0000080cff0c7983 */ /* 0x000ee20008100800 */
[----:B------:R-:W-:Y:S01]  /*6a40*/  BSSY.RECONVERGENT B0, `(.L_x_109) ;  /* 0x0000013000007945 */ /* 0x000fe20003800200 */
[----:B--2--5:R-:W-:Y:S01]  /*6a50*/  FADD R8, -R5, R7 ;  /* 0x0000000705087221 */ /* 0x024fe20000000100 */
[----:B------:R-:W-:-:S03]  /*6a60*/  FADD R6, -R4, R6 ;  /* 0x0000000604067221 */ /* 0x000fc60000000100 */
[----:B------:R-:W-:Y:S01]  /*6a70*/  FMUL R3, R8, R8 ;  /* 0x0000000808037220 */ /* 0x000fe20000400000 */
[----:B---3--:R-:W-:-:S03]  /*6a80*/  FADD R12, -R9, R12 ;  /* 0x0000000c090c7221 */ /* 0x008fc60000000100 */
[----:B------:R-:W-:-:S04]  /*6a90*/  FFMA R3, R6, R6, R3 ;  /* 0x0000000606037223 */ /* 0x000fc80000000003 */
[----:B------:R-:W-:-:S04]  /*6aa0*/  FFMA R10, R12, R12, R3 ;  /* 0x0000000c0c0a7223 */ /* 0x000fc80000000003 */
[----:B------:R2:W3:Y:S01]  /*6ab0*/  MUFU.RSQ R3, R10 ;  /* 0x0000000a00037308 */ /* 0x0004e20000001400 */
[----:B------:R-:W-:-:S04]  /*6ac0*/  IADD3 R7, PT, PT, R10, -0xd000000, RZ ;  /* 0xf30000000a077810 */ /* 0x000fc80007ffe0ff */
[----:B------:R-:W-:-:S13]  /*6ad0*/  ISETP.GT.U32.AND P1, PT, R7, 0x727fffff, PT ;  /* 0x727fffff0700780c */ /* 0x000fda0003f24070 */
[----:B--23--:R-:W-:Y:S05]  /*6ae0*/  @!P1 BRA `(.L_x_110) ;  /* 0x0000000000109947 */ /* 0x00cfea0003800000 */
[----:B------:R-:W-:Y:S02]  /*6af0*/  MOV R3, R10 ;  /* 0x0000000a00037202 */ /* 0x000fe40000000f00 */
[----:B------:R-:W-:-:S07]  /*6b00*/  MOV R14, 0x6b20 ;  /* 0x00006b20000e7802 */ /* 0x000fce0000000f00 */
[----:B01----:R-:W-:Y:S05]  /*6b10*/  CALL.REL.NOINC `($__internal_0_$__cuda_sm20_sqrt_rn_f32_slowpath) ;  /* 0x0000003800947944 */ /* 0x003fea0003c00000 */
[----:B------:R-:W-:Y:S05]  /*6b20*/  BRA `(.L_x_111) ;  /* 0x0000000000107947 */ /* 0x000fea0003800000 */
.L_x_110:
[----:B------:R-:W-:Y:S01]  /*6b30*/  FMUL.FTZ R15, R10, R3 ;  /* 0x000000030a0f7220 */ /* 0x000fe20000410000 */
[----:B------:R-:W-:-:S03]  /*6b40*/  FMUL.FTZ R3, R3, 0.5 ;  /* 0x3f00000003037820 */ /* 0x000fc60000410000 */
[----:B------:R-:W-:-:S04]  /*6b50*/  FFMA R10, -R15, R15, R10 ;  /* 0x0000000f0f0a7223 */ /* 0x000fc8000000010a */
[----:B------:R-:W-:-:S07]  /*6b60*/  FFMA R15, R10, R3, R15 ;  /* 0x000000030a0f7223 */ /* 0x000fce000000000f */
.L_x_111:
[----:B-1----:R-:W-:Y:S05]  /*6b70*/  BSYNC.RECONVERGENT B0 ;  /* 0x0000000000007941 */ /* 0x002fea0003800200 */
.L_x_109:
[----:B------:R-:W5:Y:S01]  /*6b80*/  LDL R25, [UR18+0x1c] ;  /* 0x00001c12ff197983 */ /* 0x000f620008100800 */
[----:B------:R-:W-:Y:S01]  /*6b90*/  FSETP.GEU.AND P1, PT, R15, 1, PT ;  /* 0x3f8000000f00780b */ /* 0x000fe20003f2e000 */
[----:B------:R-:W1:Y:S01]  /*6ba0*/  MUFU.RCP R10, R15 ;  /* 0x0000000f000a7308 */ /* 0x000e620000001000 */
[----:B------:R-:W-:Y:S11]  /*6bb0*/  BSSY.RECONVERGENT B0, `(.L_x_112) ;  /* 0x000000b000007945 */ /* 0x000ff60003800200 */
[----:B------:R-:W2:Y:S01]  /*6bc0*/  @!P1 LDC R16, c[0x3][0x4c] ;  /* 0x00c01300ff109b82 */ /* 0x000ea20000000800 */
[----:B------:R-:W-:-:S04]  /*6bd0*/  @!P1 IMAD.MOV.U32 R14, RZ, RZ, 0x47435000 ;  /* 0x47435000ff0e9424 */ /* 0x000fc800078e00ff */
[----:B------:R-:W-:Y:S01]  /*6be0*/  @!P1 FFMA R13, R15, R14, -50000 ;  /* 0xc74350000f0d9423 */ /* 0x000fe2000000000e */
[----:B-1----:R-:W-:-:S03]  /*6bf0*/  FFMA R7, R10, -R15, 1 ;  /* 0x3f8000000a077423 */ /* 0x002fc6000000080f */
[----:B--2---:R-:W-:Y:S01]  /*6c00*/  @!P1 FADD R13, R13, R16 ;  /* 0x000000100d0d9221 */ /* 0x004fe20000000000 */
[----:B------:R-:W-:Y:S06]  /*6c10*/  @!P1 BRA `(.L_x_113) ;  /* 0x0000000000109947 */ /* 0x000fec0003800000 */
[----:B------:R-:W-:Y:S01]  /*6c20*/  FSETP.GEU.AND P1, PT, R15, 1.0800000429153442383, PT ;  /* 0x3f8a3d710f00780b */ /* 0x000fe20003f2e000 */
[----:B------:R-:W-:-:S12]  /*6c30*/  HFMA2 R13, -RZ, RZ, 0, 0 ;  /* 0x00000000ff0d7431 */ /* 0x000fd800000001ff */
[----:B------:R-:W-:-:S04]  /*6c40*/  @!P1 FMUL R3, R15, R2 ;  /* 0x000000020f039220 */ /* 0x000fc80000400000 */
[----:B------:R-:W-:-:S07]  /*6c50*/  @!P1 FFMA R13, R2, 1.0800000429153442383, -R3 ;  /* 0x3f8a3d71020d9823 */ /* 0x000fce0000000803 */
.L_x_113:
[----:B------:R-:W-:Y:S05]  /*6c60*/  BSYNC.RECONVERGENT B0 ;  /* 0x0000000000007941 */ /* 0x000fea0003800200 */
.L_x_112:
[----:B------:R-:W-:Y:S01]  /*6c70*/  FMUL R21, R6, R13 ;  /* 0x0000000d06157220 */ /* 0x000fe20000400000 */
[----:B------:R-:W-:Y:S01]  /*6c80*/  FFMA R10, R10, R7, R10 ;  /* 0x000000070a0a7223 */ /* 0x000fe2000000000a */
[----:B------:R-:W-:Y:S02]  /*6c90*/  BSSY.RECONVERGENT B2, `(.L_x_114) ;  /* 0x000000a000027945 */ /* 0x000fe40003800200 */
[----:B------:R-:W1:Y:S01]  /*6ca0*/  FCHK P1, R21, R15 ;  /* 0x0000000f15007302 */ /* 0x000e620000020000 */
[----:B------:R-:W-:-:S04]  /*6cb0*/  FFMA R6, R21, R10, RZ ;  /* 0x0000000a15067223 */ /* 0x000fc800000000ff */
[----:B------:R-:W-:-:S04]  /*6cc0*/  FFMA R3, R6, -R15, R21 ;  /* 0x8000000f06037223 */ /* 0x000fc80000000015 */
[----:B------:R-:W-:Y:S01]  /*6cd0*/  FFMA R10, R10, R3, R6 ;  /* 0x000000030a0a7223 */ /* 0x000fe20000000006 */
[----:B-1----:R-:W-:Y:S06]  /*6ce0*/  @!P1 BRA `(.L_x_115) ;  /* 0x0000000000109947 */ /* 0x002fec0003800000 */
[----:B------:R-:W-:Y:S02]  /*6cf0*/  MOV R19, R15 ;  /* 0x0000000f00137202 */ /* 0x000fe40000000f00 */
[----:B------:R-:W-:-:S07]  /*6d00*/  MOV R18, 0x6d20 ;  /* 0x00006d2000127802 */ /* 0x000fce0000000f00 */
[----:B0----5:R-:W-:Y:S05]  /*6d10*/  CALL.REL.NOINC `($__internal_1_$__cuda_sm3x_div_rn_noftz_f32_slowpath) ;  /* 0x00000038006c7944 */ /* 0x021fea0003c00000 */
[----:B------:R-:W-:-:S07]  /*6d20*/  IMAD.MOV.U32 R10, RZ, RZ, R3 ;  /* 0x000000ffff0a7224 */ /* 0x000fce00078e0003 */
.L_x_115:
[----:B------:R-:W-:Y:S05]  /*6d30*/  BSYNC.RECONVERGENT B2 ;  /* 0x0000000000027941 */ /* 0x000fea0003800200 */
.L_x_114:
[----:B------:R-:W5:Y:S01]  /*6d40*/  LDL.64 R6, [UR18+0x20] ;  /* 0x00002012ff067983 */ /* 0x000f620008100a00 */
[----:B------:R-:W1:Y:S01]  /*6d50*/  MUFU.RCP R14, R15 ;  /* 0x0000000f000e7308 */ /* 0x000e620000001000 */
[----:B------:R-:W-:Y:S01]  /*6d60*/  FMUL R21, R8, R13 ;  /* 0x0000000d08157220 */ /* 0x000fe20000400000 */
[----:B------:R-:W-:Y:S06]  /*6d70*/  BSSY.RECONVERGENT B2, `(.L_x_116) ;  /* 0x000000d000027945 */ /* 0x000fec0003800200 */
[----:B------:R-:W2:Y:S01]  /*6d80*/  FCHK P1, R21, R15 ;  /* 0x0000000f15007302 */ /* 0x000ea20000020000 */
[----:B-1----:R-:W-:-:S04]  /*6d90*/  FFMA R11, R14, -R15, 1 ;  /* 0x3f8000000e0b7423 */ /* 0x002fc8000000080f */
[----:B------:R-:W-:-:S04]  /*6da0*/  FFMA R11, R14, R11, R14 ;  /* 0x0000000b0e0b7223 */ /* 0x000fc8000000000e */
[----:B------:R-:W-:-:S04]  /*6db0*/  FFMA R8, R11, R21, RZ ;  /* 0x000000150b087223 */ /* 0x000fc800000000ff */
[----:B------:R-:W-:-:S04]  /*6dc0*/  FFMA R3, R8, -R15, R21 ;  /* 0x8000000f08037223 */ /* 0x000fc80000000015 */
[----:B------:R-:W-:Y:S01]  /*6dd0*/  FFMA R11, R11, R3, R8 ;  /* 0x000000030b0b7223 */ /* 0x000fe20000000008 */
[----:B-----5:R-:W-:Y:S01]  /*6de0*/  FADD R8, R25, R10 ;  /* 0x0000000a19087221 */ /* 0x020fe20000000000 */
[----:B--2---:R-:W-:Y:S06]  /*6df0*/  @!P1 BRA `(.L_x_117) ;  /* 0x0000000000109947 */ /* 0x004fec0003800000 */
[----:B------:R-:W-:Y:S02]  /*6e00*/  MOV R19, R15 ;  /* 0x0000000f00137202 */ /* 0x000fe40000000f00 */
[----:B------:R-:W-:-:S07]  /*6e10*/  MOV R18, 0x6e30 ;  /* 0x00006e3000127802 */ /* 0x000fce0000000f00 */
[----:B0-----:R-:W-:Y:S05]  /*6e20*/  CALL.REL.NOINC `($__internal_1_$__cuda_sm3x_div_rn_noftz_f32_slowpath) ;  /* 0x0000003800287944 */ /* 0x001fea0003c00000 */
[----:B------:R-:W-:-:S07]  /*6e30*/  MOV R11, R3 ;  /* 0x00000003000b7202 */ /* 0x000fce0000000f00 */
.L_x_117:
[----:B------:R-:W-:Y:S05]  /*6e40*/  BSYNC.RECONVERGENT B2 ;  /* 0x0000000000027941 */ /* 0x000fea0003800200 */
.L_x_116:
[----:B------:R-:W1:Y:S01]  /*6e50*/  MUFU.RCP R14, R15 ;  /* 0x0000000f000e7308 */ /* 0x000e620000001000 */
[----:B------:R-:W-:Y:S01]  /*6e60*/  FMUL R21, R12, R13 ;  /* 0x0000000d0c157220 */ /* 0x000fe20000400000 */
[----:B------:R-:W-:Y:S01]  /*6e70*/  BSSY.RECONVERGENT B2, `(.L_x_118) ;  /* 0x000000c000027945 */ /* 0x000fe20003800200 */
[----:B------:R-:W-:-:S05]  /*6e80*/  FADD R6, R6, R11 ;  /* 0x0000000b06067221 */ /* 0x000fca0000000000 */
[----:B------:R-:W2:Y:S01]  /*6e90*/  FCHK P1, R21, R15 ;  /* 0x0000000f15007302 */ /* 0x000ea20000020000 */
[----:B-1----:R-:W-:-:S04]  /*6ea0*/  FFMA R3, R14, -R15, 1 ;  /* 0x3f8000000e037423 */ /* 0x002fc8000000080f */
[----:B------:R-:W-:-:S04]  /*6eb0*/  FFMA R3, R14, R3, R14 ;  /* 0x000000030e037223 */ /* 0x000fc8000000000e */
[----:B------:R-:W-:-:S04]  /*6ec0*/  FFMA R12, R3, R21, RZ ;  /* 0x00000015030c7223 */ /* 0x000fc800000000ff */
[----:B------:R-:W-:-:S04]  /*6ed0*/  FFMA R13, R12, -R15, R21 ;  /* 0x8000000f0c0d7223 */ /* 0x000fc80000000015 */
[----:B------:R-:W-:Y:S01]  /*6ee0*/  FFMA R3, R3, R13, R12 ;  /* 0x0000000d03037223 */ /* 0x000fe2000000000c */
[----:B--2---:R-:W-:Y:S06]  /*6ef0*/  @!P1 BRA `(.L_x_119) ;  /* 0x00000000000c9947 */ /* 0x004fec0003800000 */
[----:B------:R-:W-:Y:S01]  /*6f00*/  IMAD.MOV.U32 R19, RZ, RZ, R15 ;  /* 0x000000ffff137224 */ /* 0x000fe200078e000f */
[----:B------:R-:W-:-:S07]  /*6f10*/  MOV R18, 0x6f30 ;  /* 0x00006f3000127802 */ /* 0x000fce0000000f00 */
[----:B0-----:R-:W-:Y:S05]  /*6f20*/  CALL.REL.NOINC `($__internal_1_$__cuda_sm3x_div_rn_noftz_f32_slowpath) ;  /* 0x0000003400e87944 */ /* 0x001fea0003c00000 */
.L_x_119:
[----:B------:R-:W-:Y:S05]  /*6f30*/  BSYNC.RECONVERGENT B2 ;  /* 0x0000000000027941 */ /* 0x000fea0003800200 */
.L_x_118:
[----:B------:R-:W-:Y:S01]  /*6f40*/  FADD R7, R7, R3 ;  /* 0x0000000307077221 */ /* 0x000fe20000000000 */
[----:B------:R2:W-:Y:S04]  /*6f50*/  STL [UR18+0x1c], R8 ;  /* 0x00001c08ff007987 */ /* 0x0005e80008100812 */
[----:B------:R2:W-:Y:S04]  /*6f60*/  STL.64 [UR18+0x20], R6 ;  /* 0x00002006ff007987 */ /* 0x0005e80008100a12 */
[----:B------:R-:W3:Y:S04]  /*6f70*/  LDL R13, [UR12+0x1c] ;  /* 0x00001c0cff0d7983 */ /* 0x000ee80008100800 */
[----:B------:R-:W4:Y:S01]  /*6f80*/  LDL.64 R14, [UR12+0x20] ;  /* 0x0000200cff0e7983 */ /* 0x000f220008100a00 */
[----:B------:R-:W-:-:S04]  /*6f90*/  UIADD3 UR9, UPT, UPT, UR9, 0x1, URZ ;  /* 0x0000000109097890 */ /* 0x000fc8000fffe0ff */
[----:B------:R-:W-:Y:S01]  /*6fa0*/  UISETP.GE.AND UP0, UPT, UR9, UR13, UPT ;  /* 0x0000000d0900728c */ /* 0x000fe2000bf06270 */
[----:B---3--:R-:W-:Y:S01]  /*6fb0*/  FADD R13, R13, -R10 ;  /* 0x8000000a0d0d7221 */ /* 0x008fe20000000000 */
[----:B----4-:R-:W-:Y:S01]  /*6fc0*/  FADD R14, R14, -R11 ;  /* 0x8000000b0e0e7221 */ /* 0x010fe20000000000 */
[----:B------:R-:W-:-:S03]  /*6fd0*/  FADD R15, R15, -R3 ;  /* 0x800000030f0f7221 */ /* 0x000fc60000000000 */
[----:B------:R2:W-:Y:S04]  /*6fe0*/  STL [UR12+0x1c], R13 ;  /* 0x00001c0dff007987 */ /* 0x0005e8000810080c */
[----:B------:R2:W-:Y:S01]  /*6ff0*/  STL.64 [UR12+0x20], R14 ;  /* 0x0000200eff007987 */ /* 0x0005e20008100a0c */
[----:B------:R-:W-:Y:S05]  /*7000*/  BRA.U !UP0, `(.L_x_120) ;  /* 0xfffffff908807547 */ /* 0x000fea000b83ffff */
.L_x_108:
[----:B------:R-:W-:Y:S05]  /*7010*/  BRA.U UP1, `(.L_x_121) ;  /* 0xfffffff9014c7547 */ /* 0x000fea000b83ffff */
.L_x_107:
[----:B------:R-:W-:-:S09]  /*7020*/  UISETP.GE.AND UP0, UPT, UR13, 0x1, UPT ;  /* 0x000000010d00788c */ /* 0x000fd2000bf06270 */
[----:B------:R-:W-:Y:S05]  /*7030*/  BRA.U !UP0, `(.L_x_122) ;  /* 0x00000019082c7547 */ /* 0x000fea000b800000 */
[----:B------:R-:W-:Y:S01]  /*7040*/  UISETP.GE.AND UP0, UPT, UR13, 0x2, UPT ;  /* 0x000000020d00788c */ /* 0x000fe2000bf06270 */
[----:B------:R-:W-:-:S08]  /*7050*/  UMOV UR4, URZ ;  /* 0x000000ff00047c82 */ /* 0x000fd00008000000 */
[----:B------:R-:W-:Y:S05]  /*7060*/  BRA.U !UP0, `(.L_x_123) ;  /* 0x0000001108047547 */ /* 0x000fea000b800000 */
[----:B0-----:R-:W0:Y:S01]  /*7070*/  LDC R24, c[0x3][0x4c] ;  /* 0x00c01300ff187b82 */ /* 0x001e220000000800 */
[----:B------:R-:W1:Y:S01]  /*7080*/  LDCU UR13, c[0x3][0x50] ;  /* 0x00c00a00ff0d77ac */ /* 0x000e620008000800 */
[----:B------:R-:W3:Y:S01]  /*7090*/  LDCU UR12, c[0x3][0x48] ;  /* 0x00c00900ff0c77ac */ /* 0x000ee20008000800 */
[----:B------:R-:W-:-:S05]  /*70a0*/  UMOV UR4, URZ ;  /* 0x000000ff00047c82 */ /* 0x000fca0008000000 */
.L_x_154:
[----:B------:R-:W-:-:S09]  /*70b0*/  UIMAD UR9, UR4, 0x30, UR5 ;  /* 0x00000030040978a4 */ /* 0x000fd2000f8e0205 */
[----:B--2-45:R-:W2:Y:S01]  /*70c0*/  LDL.128 R8, [UR9] ;  /* 0x00000009ff087983 */ /* 0x034ea20008100c00 */
[----:B------:R-:W-:Y:S01]  /*70d0*/  BSSY.RECONVERGENT B0, `(.L_x_124) ;  /* 0x0000010000007945 */ /* 0x000fe20003800200 */
[----:B--2---:R-:W-:-:S04]  /*70e0*/  FMUL R3, R9, R9 ;  /* 0x0000000909037220 */ /* 0x004fc80000400000 */
[----:B------:R-:W-:-:S04]  /*70f0*/  FFMA R3, R8, R8, R3 ;  /* 0x0000000808037223 */ /* 0x000fc80000000003 */
[----:B------:R-:W-:-:S04]  /*7100*/  FFMA R3, R10, R10, R3 ;  /* 0x0000000a0a037223 */ /* 0x000fc80000000003 */
[----:B------:R2:W4:Y:S01]  /*7110*/  MUFU.RSQ R4, R3 ;  /* 0x0000000300047308 */ /* 0x0005220000001400 */
[----:B------:R-:W-:-:S04]  /*7120*/  IADD3 R5, PT, PT, R3, -0xd000000, RZ ;  /* 0xf300000003057810 */ /* 0x000fc80007ffe0ff */
[----:B------:R-:W-:-:S13]  /*7130*/  ISETP.GT.U32.AND P1, PT, R5, 0x727fffff, PT ;  /* 0x727fffff0500780c */ /* 0x000fda0003f24070 */
[----:B--2-4-:R-:W-:Y:S05]  /*7140*/  @!P1 BRA `(.L_x_125) ;  /* 0x0000000000109947 */ /* 0x014fea0003800000 */
[----:B------:R-:W-:-:S07]  /*7150*/  MOV R14, 0x7170 ;  /* 0x00007170000e7802 */ /* 0x000fce0000000f00 */
[----:B01-3--:R-:W-:Y:S05]  /*7160*/  CALL.REL.NOINC `($__internal_0_$__cuda_sm20_sqrt_rn_f32_slowpath) ;  /* 0x0000003400007944 */ /* 0x00bfea0003c00000 */
[----:B------:R-:W-:Y:S01]  /*7170*/  MOV R6, R15 ;  /* 0x0000000f00067202 */ /* 0x000fe20000000f00 */
[----:B------:R-:W-:Y:S06]  /*7180*/  BRA `(.L_x_126) ;  /* 0x0000000000107947 */ /* 0x000fec0003800000 */
.L_x_125:
[----:B------:R-:W-:Y:S01]  /*7190*/  FMUL.FTZ R6, R3, R4 ;  /* 0x0000000403067220 */ /* 0x000fe20000410000 */
[----:B------:R-:W-:-:S03]  /*71a0*/  FMUL.FTZ R4, R4, 0.5 ;  /* 0x3f00000004047820 */ /* 0x000fc60000410000 */
[----:B------:R-:W-:-:S04]  /*71b0*/  FFMA R3, -R6, R6, R3 ;  /* 0x0000000606037223 */ /* 0x000fc80000000103 */
[----:B------:R-:W-:-:S07]  /*71c0*/  FFMA R6, R3, R4, R6 ;  /* 0x0000000403067223 */ /* 0x000fce0000000006 */
.L_x_126:
[----:B-1-3--:R-:W-:Y:S05]  /*71d0*/  BSYNC.RECONVERGENT B0 ;  /* 0x0000000000007941 */ /* 0x00afea0003800200 */
.L_x_124:
[----:B------:R-:W1:Y:S01]  /*71e0*/  MUFU.RCP R3, R6 ;  /* 0x0000000600037308 */ /* 0x000e620000001000 */
[----:B0-----:R-:W-:Y:S01]  /*71f0*/  FMUL R25, R24, 0.10000000149011611938 ;  /* 0x3dcccccd18197820 */ /* 0x001fe20000400000 */
[----:B------:R-:W-:Y:S03]  /*7200*/  BSSY.RECONVERGENT B2, `(.L_x_127) ;  /* 0x000000d000027945 */ /* 0x000fe60003800200 */
[----:B------:R-:W-:-:S04]  /*7210*/  FMUL R21, R8, R25 ;  /* 0x0000001908157220 */ /* 0x000fc80000400000 */
[----:B------:R-:W0:Y:S01]  /*7220*/  FCHK P1, R21, R6 ;  /* 0x0000000615007302 */ /* 0x000e220000020000 */
[----:B-1----:R-:W-:-:S04]  /*7230*/  FFMA R4, R3, -R6, 1 ;  /* 0x3f80000003047423 */ /* 0x002fc80000000806 */
[----:B------:R-:W-:-:S04]  /*7240*/  FFMA R4, R3, R4, R3 ;  /* 0x0000000403047223 */ /* 0x000fc80000000003 */
[----:B------:R-:W-:-:S04]  /*7250*/  FFMA R3, R21, R4, RZ ;  /* 0x0000000415037223 */ /* 0x000fc800000000ff */
[----:B------:R-:W-:-:S04]  /*7260*/  FFMA R5, R3, -R6, R21 ;  /* 0x8000000603057223 */ /* 0x000fc80000000015 */
[----:B------:R-:W-:Y:S01]  /*7270*/  FFMA R4, R4, R5, R3 ;  /* 0x0000000504047223 */ /* 0x000fe20000000003 */
[----:B0-----:R-:W-:Y:S06]  /*7280*/  @!P1 BRA `(.L_x_128) ;  /* 0x0000000000109947 */ /* 0x001fec0003800000 */
[----:B------:R-:W-:Y:S01]  /*7290*/  IMAD.MOV.U32 R19, RZ, RZ, R6 ;  /* 0x000000ffff137224 */ /* 0x000fe200078e0006 */
[----:B------:R-:W-:-:S07]  /*72a0*/  MOV R18, 0x72c0 ;  /* 0x000072c000127802 */ /* 0x000fce0000000f00 */
[----:B------:R-:W-:Y:S05]  /*72b0*/  CALL.REL.NOINC `($__internal_1_$__cuda_sm3x_div_rn_noftz_f32_slowpath) ;  /* 0x0000003400047944 */ /* 0x000fea0003c00000 */
[----:B------:R-:W-:-:S07]  /*72c0*/  MOV R4, R3 ;  /* 0x0000000300047202 */ /* 0x000fce0000000f00 */
.L_x_128:
[----:B------:R-:W-:Y:S05]  /*72d0*/  BSYNC.RECONVERGENT B2 ;  /* 0x0000000000027941 */ /* 0x000fea0003800200 */
.L_x_127:
[----:B------:R-:W2:Y:S01]  /*72e0*/  LDL.128 R12, [UR9+0x10] ;  /* 0x00001009ff0c7983 */ /* 0x000ea20008100c00 */
[----:B------:R-:W0:Y:S01]  /*72f0*/  MUFU.RCP R3, R6 ;  /* 0x0000000600037308 */ /* 0x000e220000001000 */
[----:B------:R-:W-:Y:S01]  /*7300*/  FMUL R21, R9, R25 ;  /* 0x0000001909157220 */ /* 0x000fe20000400000 */
[----:B------:R-:W-:Y:S06]  /*7310*/  BSSY.RECONVERGENT B2, `(.L_x_129) ;  /* 0x000000d000027945 */ /* 0x000fec0003800200 */
[----:B------:R-:W1:Y:S01]  /*7320*/  FCHK P1, R21, R6 ;  /* 0x0000000615007302 */ /* 0x000e620000020000 */
[----:B0-----:R-:W-:-:S04]  /*7330*/  FFMA R16, R3, -R6, 1 ;  /* 0x3f80000003107423 */ /* 0x001fc80000000806 */
[----:B------:R-:W-:-:S04]  /*7340*/  FFMA R3, R3, R16, R3 ;  /* 0x0000001003037223 */ /* 0x000fc80000000003 */
[----:B------:R-:W-:-:S04]  /*7350*/  FFMA R5, R3, R21, RZ ;  /* 0x0000001503057223 */ /* 0x000fc800000000ff */
[----:B------:R-:W-:-:S04]  /*7360*/  FFMA R16, R5, -R6, R21 ;  /* 0x8000000605107223 */ /* 0x000fc80000000015 */
[----:B------:R-:W-:Y:S01]  /*7370*/  FFMA R7, R3, R16, R5 ;  /* 0x0000001003077223 */ /* 0x000fe20000000005 */
[----:B--2---:R-:W-:Y:S01]  /*7380*/  FADD R15, R15, -R4 ;  /* 0x800000040f0f7221 */ /* 0x004fe20000000000 */
[----:B-1----:R-:W-:Y:S06]  /*7390*/  @!P1 BRA `(.L_x_130) ;  /* 0x0000000000109947 */ /* 0x002fec0003800000 */
[----:B------:R-:W-:Y:S02]  /*73a0*/  MOV R19, R6 ;  /* 0x0000000600137202 */ /* 0x000fe40000000f00 */
[----:B------:R-:W-:-:S07]  /*73b0*/  MOV R18, 0x73d0 ;  /* 0x000073d000127802 */ /* 0x000fce0000000f00 */
[----:B------:R-:W-:Y:S05]  /*73c0*/  CALL.REL.NOINC `($__internal_1_$__cuda_sm3x_div_rn_noftz_f32_slowpath) ;  /* 0x0000003000c07944 */ /* 0x000fea0003c00000 */
[----:B------:R-:W-:-:S07]  /*73d0*/  IMAD.MOV.U32 R7, RZ, RZ, R3 ;  /* 0x000000ffff077224 */ /* 0x000fce00078e0003 */
.L_x_130:
[----:B------:R-:W-:Y:S05]  /*73e0*/  BSYNC.RECONVERGENT B2 ;  /* 0x0000000000027941 */ /* 0x000fea0003800200 */
.L_x_129:
[----:B------:R-:W2:Y:S01]  /*73f0*/  LDL.64 R4, [UR9+0x20] ;  /* 0x00002009ff047983 */ /* 0x000ea20008100a00 */
        /* <DEDUP_REMOVED lines=14> */
.L_x_132:
[----:B------:R-:W-:Y:S05]  /*74e0*/  BSYNC.RECONVERGENT B2 ;  /* 0x0000000000027941 */ /* 0x000fea0003800200 */
.L_x_131:
[----:B------:R-:W0:Y:S01]  /*74f0*/  MUFU.RCP R6, R11 ;  /* 0x0000000b00067308 */ /* 0x000e220000001000 */
[----:B------:R-:W-:Y:S01]  /*7500*/  FADD R5, R5, -R3 ;  /* 0x8000000305057221 */ /* 0x000fe20000000000 */
[----:B------:R-:W-:Y:S01]  /*7510*/  FFMA R21, -R12, UR12, R15 ;  /* 0x0000000c0c157c23 */ /* 0x000fe2000800010f */
[----:B------:R-:W-:Y:S03]  /*7520*/  BSSY.RECONVERGENT B2, `(.L_x_133) ;  /* 0x000000e000027945 */ /* 0x000fe60003800200 */
[----:B------:R-:W-:Y:S01]  /*7530*/  FMUL R21, R21, UR13 ;  /* 0x0000000d15157c20 */ /* 0x000fe20008400000 */
[----:B------:R1:W-:Y:S03]  /*7540*/  STL.64 [UR9+0x20], R4 ;  /* 0x00002004ff007987 */ /* 0x0003e60008100a09 */
[----:B------:R-:W2:Y:S01]  /*7550*/  FCHK P1, R21, R11 ;  /* 0x0000000b15007302 */ /* 0x000ea20000020000 */
[----:B0-----:R-:W-:-:S04]  /*7560*/  FFMA R3, -R11, R6, 1 ;  /* 0x3f8000000b037423 */ /* 0x001fc80000000106 */
[----:B------:R-:W-:-:S04]  /*7570*/  FFMA R6, R6, R3, R6 ;  /* 0x0000000306067223 */ /* 0x000fc80000000006 */
[----:B------:R-:W-:-:S04]  /*7580*/  FFMA R3, R21, R6, RZ ;  /* 0x0000000615037223 */ /* 0x000fc800000000ff */
[----:B------:R-:W-:-:S04]  /*7590*/  FFMA R7, -R11, R3, R21 ;  /* 0x000000030b077223 */ /* 0x000fc80000000115 */
[----:B------:R-:W-:Y:S01]  /*75a0*/  FFMA R7, R6, R7, R3 ;  /* 0x0000000706077223 */ /* 0x000fe20000000003 */
[----:B-12---:R-:W-:Y:S06]  /*75b0*/  @!P1 BRA `(.L_x_134) ;  /* 0x0000000000109947 */ /* 0x006fec0003800000 */
[----:B------:R-:W-:Y:S02]  /*75c0*/  MOV R19, R11 ;  /* 0x0000000b00137202 */ /* 0x000fe40000000f00 */
[----:B------:R-:W-:-:S07]  /*75d0*/  MOV R18, 0x75f0 ;  /* 0x000075f000127802 */ /* 0x000fce0000000f00 */
[----:B------:R-:W-:Y:S05]  /*75e0*/  CALL.REL.NOINC `($__internal_1_$__cuda_sm3x_div_rn_noftz_f32_slowpath) ;  /* 0x0000003000387944 */ /* 0x000fea0003c00000 */
[----:B------:R-:W-:-:S07]  /*75f0*/  IMAD.MOV.U32 R7, RZ, RZ, R3 ;  /* 0x000000ffff077224 */ /* 0x000fce00078e0003 */
.L_x_134:
[----:B------:R-:W-:Y:S05]  /*7600*/  BSYNC.RECONVERGENT B2 ;  /* 0x0000000000027941 */ /* 0x000fea0003800200 */
.L_x_133:
[----:B------:R-:W0:Y:S01]  /*7610*/  MUFU.RCP R6, R11 ;  /* 0x0000000b00067308 */ /* 0x000e220000001000 */
[----:B------:R-:W-:Y:S01]  /*7620*/  FFMA R4, -R13, UR12, R4 ;  /* 0x0000000c0d047c23 */ /* 0x000fe20008000104 */
[----:B------:R-:W-:Y:S01]  /*7630*/  BSSY.RECONVERGENT B2, `(.L_x_135) ;  /* 0x000000e000027945 */ /* 0x000fe20003800200 */
[----:B------:R-:W-:Y:S02]  /*7640*/  FADD R12, R12, R7 ;  /* 0x000000070c0c7221 */ /* 0x000fe40000000000 */
[----:B------:R-:W-:-:S04]  /*7650*/  FMUL R21, R4, UR13 ;  /* 0x0000000d04157c20 */ /* 0x000fc80008400000 */
[----:B------:R-:W1:Y:S01]  /*7660*/  FCHK P1, R21, R11 ;  /* 0x0000000b15007302 */ /* 0x000e620000020000 */
[----:B0-----:R-:W-:-:S04]  /*7670*/  FFMA R3, -R11, R6, 1 ;  /* 0x3f8000000b037423 */ /* 0x001fc80000000106 */
[----:B------:R-:W-:-:S04]  /*7680*/  FFMA R3, R6, R3, R6 ;  /* 0x0000000306037223 */ /* 0x000fc80000000006 */
[----:B------:R-:W-:-:S04]  /*7690*/  FFMA R4, R3, R21, RZ ;  /* 0x0000001503047223 */ /* 0x000fc800000000ff */
[----:B------:R-:W-:-:S04]  /*76a0*/  FFMA R17, -R11, R4, R21 ;  /* 0x000000040b117223 */ /* 0x000fc80000000115 */
[----:B------:R-:W-:Y:S01]  /*76b0*/  FFMA R4, R3, R17, R4 ;  /* 0x0000001103047223 */ /* 0x000fe20000000004 */
[----:B-1----:R-:W-:Y:S06]  /*76c0*/  @!P1 BRA `(.L_x_136) ;  /* 0x0000000000109947 */ /* 0x002fec0003800000 */
[----:B------:R-:W-:Y:S02]  /*76d0*/  MOV R19, R11 ;  /* 0x0000000b00137202 */ /* 0x000fe40000000f00 */
[----:B------:R-:W-:-:S07]  /*76e0*/  MOV R18, 0x7700 ;  /* 0x0000770000127802 */ /* 0x000fce0000000f00 */
[----:B------:R-:W-:Y:S05]  /*76f0*/  CALL.REL.NOINC `($__internal_1_$__cuda_sm3x_div_rn_noftz_f32_slowpath) ;  /* 0x0000002c00f47944 */ /* 0x000fea0003c00000 */
[----:B------:R-:W-:-:S07]  /*7700*/  MOV R4, R3 ;  /* 0x0000000300047202 */ /* 0x000fce0000000f00 */
.L_x_136:
[----:B------:R-:W-:Y:S05]  /*7710*/  BSYNC.RECONVERGENT B2 ;  /* 0x0000000000027941 */ /* 0x000fea0003800200 */
.L_x_135:
        /* <DEDUP_REMOVED lines=12> */
[----:B------:R-:W-:Y:S01]  /*77e0*/  IMAD.MOV.U32 R19, RZ, RZ, R11 ;  /* 0x000000ffff137224 */ /* 0x000fe200078e000b */
[----:B------:R-:W-:-:S07]  /*77f0*/  MOV R18, 0x7810 ;  /* 0x0000781000127802 */ /* 0x000fce0000000f00 */
[----:B------:R-:W-:Y:S05]  /*7800*/  CALL.REL.NOINC `($__internal_1_$__cuda_sm3x_div_rn_noftz_f32_slowpath) ;  /* 0x0000002c00b07944 */ /* 0x000fea0003c00000 */
.L_x_138:
[----:B------:R-:W-:Y:S05]  /*7810*/  BSYNC.RECONVERGENT B2 ;  /* 0x0000000000027941 */ /* 0x000fea0003800200 */
.L_x_137:
[----:B------:R-:W2:Y:S01]  /*7820*/  LDL.128 R4, [UR9+0x30] ;  /* 0x00003009ff047983 */ /* 0x000ea20008100c00 */
[----:B------:R-:W-:Y:S01]  /*7830*/  FADD R14, R14, R3 ;  /* 0x000000030e0e7221 */ /* 0x000fe20000000000 */
[----:B------:R-:W-:Y:S01]  /*7840*/  FFMA R8, R12, UR13, R8 ;  /* 0x0000000d0c087c23 */ /* 0x000fe20008000008 */
[----:B------:R-:W-:Y:S01]  /*7850*/  FFMA R9, R13, UR13, R9 ;  /* 0x0000000d0d097c23 */ /* 0x000fe20008000009 */
[----:B------:R-:W-:Y:S01]  /*7860*/  BSSY.RECONVERGENT B0, `(.L_x_139) ;  /* 0x0000014000007945 */ /* 0x000fe20003800200 */
[----:B------:R-:W-:Y:S01]  /*7870*/  FFMA R10, R14, UR13, R10 ;  /* 0x0000000d0e0a7c23 */ /* 0x000fe2000800000a */
[----:B------:R0:W-:Y:S04]  /*7880*/  STL.128 [UR9+0x10], R12 ;  /* 0x0000100cff007987 */ /* 0x0001e80008100c09 */
[----:B------:R0:W-:Y:S01]  /*7890*/  STL.128 [UR9], R8 ;  /* 0x00000008ff007987 */ /* 0x0001e20008100c09 */
[----:B--2---:R-:W-:-:S04]  /*78a0*/  FMUL R3, R5, R5 ;  /* 0x0000000505037220 */ /* 0x004fc80000400000 */
[----:B------:R-:W-:-:S04]  /*78b0*/  FFMA R3, R4, R4, R3 ;  /* 0x0000000404037223 */ /* 0x000fc80000000003 */
[----:B------:R-:W-:-:S04]  /*78c0*/  FFMA R17, R6, R6, R3 ;  /* 0x0000000606117223 */ /* 0x000fc80000000003 */
[----:B------:R0:W1:Y:S01]  /*78d0*/  MUFU.RSQ R16, R17 ;  /* 0x0000001100107308 */ /* 0x0000620000001400 */
[----:B------:R-:W-:-:S04]  /*78e0*/  IADD3 R3, PT, PT, R17, -0xd000000, RZ ;  /* 0xf300000011037810 */ /* 0x000fc80007ffe0ff */
[----:B------:R-:W-:-:S13]  /*78f0*/  ISETP.GT.U32.AND P1, PT, R3, 0x727fffff, PT ;  /* 0x727fffff0300780c */ /* 0x000fda0003f24070 */
[----:B01----:R-:W-:Y:S05]  /*7900*/  @!P1 BRA `(.L_x_140) ;  /* 0x0000000000149947 */ /* 0x003fea0003800000 */
[----:B------:R-:W-:Y:S02]  /*7910*/  MOV R3, R17 ;  /* 0x0000001100037202 */ /* 0x000fe40000000f00 */
[----:B------:R-:W-:-:S07]  /*7920*/  MOV R14, 0x7940 ;  /* 0x00007940000e7802 */ /* 0x000fce0000000f00 */
[----:B------:R-:W-:Y:S05]  /*7930*/  CALL.REL.NOINC `($__internal_0_$__cuda_sm20_sqrt_rn_f32_slowpath) ;  /* 0x0000002c000c7944 */ /* 0x000fea0003c00000 */
[----:B------:R-:W-:Y:S01]  /*7940*/  IMAD.MOV.U32 R14, RZ, RZ, R15 ;  /* 0x000000ffff0e7224 */ /* 0x000fe200078e000f */
[----:B------:R-:W-:Y:S06]  /*7950*/  BRA `(.L_x_141) ;  /* 0x0000000000107947 */ /* 0x000fec0003800000 */
.L_x_140:
[----:B------:R-:W-:Y:S01]  /*7960*/  FMUL.FTZ R14, R17, R16 ;  /* 0x00000010110e7220 */ /* 0x000fe20000410000 */
[----:B------:R-:W-:-:S03]  /*7970*/  FMUL.FTZ R8, R16, 0.5 ;  /* 0x3f00000010087820 */ /* 0x000fc60000410000 */
[----:B------:R-:W-:-:S04]  /*7980*/  FFMA R3, -R14, R14, R17 ;  /* 0x0000000e0e037223 */ /* 0x000fc80000000111 */
[----:B------:R-:W-:-:S07]  /*7990*/  FFMA R14, R3, R8, R14 ;  /* 0x00000008030e7223 */ /* 0x000fce000000000e */
.L_x_141:
[----:B------:R-:W-:Y:S05]  /*79a0*/  BSYNC.RECONVERGENT B0 ;  /* 0x0000000000007941 */ /* 0x000fea0003800200 */
.L_x_139:
        /* <DEDUP_REMOVED lines=9> */
[----:B-1----:R-:W-:Y:S06]  /*7a40*/  @!P1 BRA `(.L_x_143) ;  /* 0x0000000000109947 */ /* 0x002fec0003800000 */
[----:B------:R-:W-:Y:S02]  /*7a50*/  MOV R19, R14 ;  /* 0x0000000e00137202 */ /* 0x000fe40000000f00 */
[----:B------:R-:W-:-:S07]  /*7a60*/  MOV R18, 0x7a80 ;  /* 0x00007a8000127802 */ /* 0x000fce0000000f00 */
[----:B------:R-:W-:Y:S05]  /*7a70*/  CALL.REL.NOINC `($__internal_1_$__cuda_sm3x_div_rn_noftz_f32_slowpath) ;  /* 0x0000002c00147944 */ /* 0x000fea0003c00000 */
[----:B------:R-:W-:-:S07]  /*7a80*/  MOV R12, R3 ;  /* 0x00000003000c7202 */ /* 0x000fce0000000f00 */
.L_x_143:
[----:B------:R-:W-:Y:S05]  /*7a90*/  BSYNC.RECONVERGENT B2 ;  /* 0x0000000000027941 */ /* 0x000fea0003800200 */
.L_x_142:
        /* <DEDUP_REMOVED lines=12> */
[----:B------:R-:W-:Y:S01]  /*7b60*/  IMAD.MOV.U32 R19, RZ, RZ, R14 ;  /* 0x000000ffff137224 */ /* 0x000fe200078e000e */
[----:B------:R-:W-:-:S07]  /*7b70*/  MOV R18, 0x7b90 ;  /* 0x00007b9000127802 */ /* 0x000fce0000000f00 */
[----:B------:R-:W-:Y:S05]  /*7b80*/  CALL.REL.NOINC `($__internal_1_$__cuda_sm3x_div_rn_noftz_f32_slowpath) ;  /* 0x0000002800d07944 */ /* 0x000fea0003c00000 */
[----:B------:R-:W-:-:S07]  /*7b90*/  MOV R15, R3 ;  /* 0x00000003000f7202 */ /* 0x000fce0000000f00 */
.L_x_145:
[----:B------:R-:W-:Y:S05]  /*7ba0*/  BSYNC.RECONVERGENT B2 ;  /* 0x0000000000027941 */ /* 0x000fea0003800200 */
.L_x_144:
        /* <DEDUP_REMOVED lines=15> */
.L_x_147:
[----:B------:R-:W-:Y:S05]  /*7ca0*/  BSYNC.RECONVERGENT B2 ;  /* 0x0000000000027941 */ /* 0x000fea0003800200 */
.L_x_146:
        /* <DEDUP_REMOVED lines=13> */
[----:B------:R-:W-:Y:S01]  /*7d80*/  IMAD.MOV.U32 R19, RZ, RZ, R7 ;  /* 0x000000ffff137224 */ /* 0x000fe200078e0007 */
[----:B------:R-:W-:-:S07]  /*7d90*/  MOV R18, 0x7db0 ;  /* 0x00007db000127802 */ /* 0x000fce0000000f00 */
[----:B------:R-:W-:Y:S05]  /*7da0*/  CALL.REL.NOINC `($__internal_1_$__cuda_sm3x_div_rn_noftz_f32_slowpath) ;  /* 0x0000002800487944 */ /* 0x000fea0003c00000 */
[----:B------:R-:W-:-:S07]  /*7db0*/  MOV R15, R3 ;  /* 0x00000003000f7202 */ /* 0x000fce0000000f00 */
.L_x_149:
[----:B------:R-:W-:Y:S05]  /*7dc0*/  BSYNC.RECONVERGENT B2 ;  /* 0x0000000000027941 */ /* 0x000fea0003800200 */
.L_x_148:
        /* <DEDUP_REMOVED lines=15> */
[----:B------:R-:W-:-:S07]  /*7ec0*/  IMAD.MOV.U32 R12, RZ, RZ, R3 ;  /* 0x000000ffff0c7224 */ /* 0x000fce00078e0003 */
.L_x_151:
[----:B------:R-:W-:Y:S05]  /*7ed0*/  BSYNC.RECONVERGENT B2 ;  /* 0x0000000000027941 */ /* 0x000fea0003800200 */
.L_x_150:
        /* <DEDUP_REMOVED lines=15> */
.L_x_153:
[----:B------:R-:W-:Y:S05]  /*7fd0*/  BSYNC.RECONVERGENT B2 ;  /* 0x0000000000027941 */ /* 0x000fea0003800200 */
.L_x_152:
[----:B------:R-:W-:Y:S01]  /*7fe0*/  FADD R10, R10, R3 ;  /* 0x000000030a0a7221 */ /* 0x000fe20000000000 */
[----:B------:R-:W-:Y:S01]  /*7ff0*/  FFMA R4, R8, UR13, R4 ;  /* 0x0000000d08047c23 */ /* 0x000fe20008000004 */
[----:B------:R-:W-:Y:S01]  /*8000*/  FFMA R5, R9, UR13, R5 ;  /* 0x0000000d09057c23 */ /* 0x000fe20008000005 */
[----:B------:R-:W-:Y:S01]  /*8010*/  UIADD3 UR4, UPT, UPT, UR4, 0x2, URZ ;  /* 0x0000000204047890 */ /* 0x000fe2000fffe0ff */
[----:B------:R-:W-:Y:S01]  /*8020*/  FFMA R6, R10, UR13, R6 ;  /* 0x0000000d0a067c23 */ /* 0x000fe20008000006 */
[----:B------:R4:W-:Y:S02]  /*8030*/  STL.128 [UR9+0x40], R8 ;  /* 0x00004008ff007987 */ /* 0x0009e40008100c09 */
[----:B------:R-:W-:Y:S02]  /*8040*/  UISETP.NE.AND UP0, UPT, UR4, UR8, UPT ;  /* 0x000000080400728c */ /* 0x000fe4000bf05270 */
[----:B------:R4:W-:Y:S07]  /*8050*/  STL.128 [UR9+0x30], R4 ;  /* 0x00003004ff007987 */ /* 0x0009ee0008100c09 */
[----:B------:R-:W-:Y:S05]  /*8060*/  BRA.U UP0, `(.L_x_154) ;  /* 0xfffffff100107547 */ /* 0x000fea000b83ffff */
[----:B------:R-:W-:-:S05]  /*8070*/  UMOV UR4, UR8 ;  /* 0x0000000800047c82 */ /* 0x000fca0008000000 */
.L_x_123:
[----:B------:R-:W-:-:S09]  /*8080*/  ULOP3.LUT UP0, URZ, UR16, 0x1, URZ, 0xc0, !UPT ;  /* 0x0000000110ff7892 */ /* 0x000fd2000f80c0ff */
[----:B------:R-:W-:Y:S05]  /*8090*/  BRA.U !UP0, `(.L_x_122) ;  /* 0x0000000908147547 */ /* 0x000fea000b800000 */
[----:B------:R-:W-:-:S09]  /*80a0*/  UIMAD UR4, UR4, 0x30, UR5 ;  /* 0x00000030040478a4 */ /* 0x000fd2000f8e0205 */
[----:B--2-4-:R-:W2:Y:S01]  /*80b0*/  LDL.128 R4, [UR4] ;  /* 0x00000004ff047983 */ /* 0x014ea20008100c00 */
[----:B------:R-:W-:Y:S01]  /*80c0*/  BSSY.RECONVERGENT B0, `(.L_x_155) ;  /* 0x0000010000007945 */ /* 0x000fe20003800200 */
[----:B--2---:R-:W-:-:S04]  /*80d0*/  FMUL R3, R5, R5 ;  /* 0x0000000505037220 */ /* 0x004fc80000400000 */
[----:B------:R-:W-:-:S04]  /*80e0*/  FFMA R3, R4, R4, R3 ;  /* 0x0000000404037223 */ /* 0x000fc80000000003 */
[----:B------:R-:W-:-:S04]  /*80f0*/  FFMA R3, R6, R6, R3 ;  /* 0x0000000606037223 */ /* 0x000fc80000000003 */
[----:B-----5:R1:W2:Y:S01]  /*8100*/  MUFU.RSQ R8, R3 ;  /* 0x0000000300087308 */ /* 0x0202a20000001400 */
[----:B------:R-:W-:-:S04]  /*8110*/  IADD3 R9, PT, PT, R3, -0xd000000, RZ ;  /* 0xf300000003097810 */ /* 0x000fc80007ffe0ff */
[----:B------:R-:W-:-:S13]  /*8120*/  ISETP.GT.U32.AND P1, PT, R9, 0x727fffff, PT ;  /* 0x727fffff0900780c */ /* 0x000fda0003f24070 */
[----:B-12---:R-:W-:Y:S05]  /*8130*/  @!P1 BRA `(.L_x_156) ;  /* 0x0000000000109947 */ /* 0x006fea0003800000 */
[----:B------:R-:W-:-:S07]  /*8140*/  MOV R14, 0x8160 ;  /* 0x00008160000e7802 */ /* 0x000fce0000000f00 */
[----:B0-----:R-:W-:Y:S05]  /*8150*/  CALL.REL.NOINC `($__internal_0_$__cuda_sm20_sqrt_rn_f32_slowpath) ;  /* 0x0000002400047944 */ /* 0x001fea0003c00000 */
[----:B------:R-:W-:Y:S01]  /*8160*/  IMAD.MOV.U32 R14, RZ, RZ, R15 ;  /* 0x000000ffff0e7224 */ /* 0x000fe200078e000f */
[----:B------:R-:W-:Y:S06]  /*8170*/  BRA `(.L_x_157) ;  /* 0x0000000000107947 */ /* 0x000fec0003800000 */
.L_x_156:
[----:B------:R-:W-:Y:S01]  /*8180*/  FMUL.FTZ R14, R3, R8 ;  /* 0x00000008030e7220 */ /* 0x000fe20000410000 */
[----:B------:R-:W-:-:S03]  /*8190*/  FMUL.FTZ R8, R8, 0.5 ;  /* 0x3f00000008087820 */ /* 0x000fc60000410000 */
[----:B------:R-:W-:-:S04]  /*81a0*/  FFMA R3, -R14, R14, R3 ;  /* 0x0000000e0e037223 */ /* 0x000fc80000000103 */
[----:B------:R-:W-:-:S07]  /*81b0*/  FFMA R14, R3, R8, R14 ;  /* 0x00000008030e7223 */ /* 0x000fce000000000e */
.L_x_157:
[----:B------:R-:W-:Y:S05]  /*81c0*/  BSYNC.RECONVERGENT B0 ;  /* 0x0000000000007941 */ /* 0x000fea0003800200 */
.L_x_155:
[----:B------:R-:W1:Y:S01]  /*81d0*/  LDC R15, c[0x3][0x4c] ;  /* 0x00c01300ff0f7b82 */ /* 0x000e620000000800 */
[----:B------:R-:W2:Y:S01]  /*81e0*/  MUFU.RCP R3, R14 ;  /* 0x0000000e00037308 */ /* 0x000ea20000001000 */
[----:B------:R-:W-:Y:S01]  /*81f0*/  BSSY.RECONVERGENT B2, `(.L_x_158) ;  /* 0x000000e000027945 */ /* 0x000fe20003800200 */
[----:B--2---:R-:W-:-:S04]  /*8200*/  FFMA R8, R3, -R14, 1 ;  /* 0x3f80000003087423 */ /* 0x004fc8000000080e */
[----:B------:R-:W-:Y:S01]  /*8210*/  FFMA R8, R3, R8, R3 ;  /* 0x0000000803087223 */ /* 0x000fe20000000003 */
[----:B-1----:R-:W-:-:S04]  /*8220*/  FMUL R15, R15, 0.10000000149011611938 ;  /* 0x3dcccccd0f0f7820 */ /* 0x002fc80000400000 */
[----:B------:R-:W-:-:S04]  /*8230*/  FMUL R21, R15, R4 ;  /* 0x000000040f157220 */ /* 0x000fc80000400000 */
[----:B------:R-:W1:Y:S01]  /*8240*/  FCHK P1, R21, R14 ;  /* 0x0000000e15007302 */ /* 0x000e620000020000 */
[----:B------:R-:W-:-:S04]  /*8250*/  FFMA R3, R21, R8, RZ ;  /* 0x0000000815037223 */ /* 0x000fc800000000ff */
[----:B------:R-:W-:-:S04]  /*8260*/  FFMA R9, R3, -R14, R21 ;  /* 0x8000000e03097223 */ /* 0x000fc80000000015 */
[----:B------:R-:W-:Y:S01]  /*8270*/  FFMA R12, R8, R9, R3 ;  /* 0x00000009080c7223 */ /* 0x000fe20000000003 */
[----:B-1----:R-:W-:Y:S06]  /*8280*/  @!P1 BRA `(.L_x_159) ;  /* 0x0000000000109947 */ /* 0x002fec0003800000 */
[----:B------:R-:W-:Y:S02]  /*8290*/  MOV R19, R14 ;  /* 0x0000000e00137202 */ /* 0x000fe40000000f00 */
[----:B------:R-:W-:-:S07]  /*82a0*/  MOV R18, 0x82c0 ;  /* 0x000082c000127802 */ /* 0x000fce0000000f00 */
[----:B0-----:R-:W-:Y:S05]  /*82b0*/  CALL.REL.NOINC `($__internal_1_$__cuda_sm3x_div_rn_noftz_f32_slowpath) ;  /* 0x0000002400047944 */ /* 0x001fea0003c00000 */
[----:B------:R-:W-:-:S07]  /*82c0*/  MOV R12, R3 ;  /* 0x00000003000c7202 */ /* 0x000fce0000000f00 */
.L_x_159:
[----:B------:R-:W-:Y:S05]  /*82d0*/  BSYNC.RECONVERGENT B2 ;  /* 0x0000000000027941 */ /* 0x000fea0003800200 */
.L_x_158:
[----:B------:R-:W2:Y:S01]  /*82e0*/  LDL.128 R8, [UR4+0x10] ;  /* 0x00001004ff087983 */ /* 0x000ea20008100c00 */
[----:B------:R-:W1:Y:S01]  /*82f0*/  MUFU.RCP R3, R14 ;  /* 0x0000000e00037308 */ /* 0x000e620000001000 */
[----:B------:R-:W-:Y:S01]  /*8300*/  FMUL R21, R15, R5 ;  /* 0x000000050f157220 */ /* 0x000fe20000400000 */
[----:B------:R-:W-:Y:S06]  /*8310*/  BSSY.RECONVERGENT B2, `(.L_x_160) ;  /* 0x000000d000027945 */ /* 0x000fec0003800200 */
[----:B------:R-:W3:Y:S01]  /*8320*/  FCHK P1, R21, R14 ;  /* 0x0000000e15007302 */ /* 0x000ee20000020000 */
[----:B-1----:R-:W-:-:S04]  /*8330*/  FFMA R16, R3, -R14, 1 ;  /* 0x3f80000003107423 */ /* 0x002fc8000000080e */
[----:B------:R-:W-:-:S04]  /*8340*/  FFMA R3, R3, R16, R3 ;  /* 0x0000001003037223 */ /* 0x000fc80000000003 */
[----:B------:R-:W-:-:S04]  /*8350*/  FFMA R13, R3, R21, RZ ;  /* 0x00000015030d7223 */ /* 0x000fc800000000ff */
[----:B------:R-:W-:-:S04]  /*8360*/  FFMA R16, R13, -R14, R21 ;  /* 0x8000000e0d107223 */ /* 0x000fc80000000015 */
[----:B------:R-:W-:Y:S01]  /*8370*/  FFMA R17, R3, R16, R13 ;  /* 0x0000001003117223 */ /* 0x000fe2000000000d */
[----:B--2---:R-:W-:Y:S01]  /*8380*/  FADD R11, R11, -R12 ;  /* 0x8000000c0b0b7221 */ /* 0x004fe20000000000 */
[----:B---3--:R-:W-:Y:S06]  /*8390*/  @!P1 BRA `(.L_x_161) ;  /* 0x0000000000109947 */ /* 0x008fec0003800000 */
[----:B------:R-:W-:Y:S01]  /*83a0*/  IMAD.MOV.U32 R19, RZ, RZ, R14 ;  /* 0x000000ffff137224 */ /* 0x000fe200078e000e */
[----:B------:R-:W-:-:S07]  /*83b0*/  MOV R18, 0x83d0 ;  /* 0x000083d000127802 */ /* 0x000fce0000000f00 */
[----:B0-----:R-:W-:Y:S05]  /*83c0*/  CALL.REL.NOINC `($__internal_1_$__cuda_sm3x_div_rn_noftz_f32_slowpath) ;  /* 0x0000002000c07944 */ /* 0x001fea0003c00000 */
[----:B------:R-:W-:-:S07]  /*83d0*/  MOV R17, R3 ;  /* 0x0000000300117202 */ /* 0x000fce0000000f00 */
.L_x_161:
[----:B------:R-:W-:Y:S05]  /*83e0*/  BSYNC.RECONVERGENT B2 ;  /* 0x0000000000027941 */ /* 0x000fea0003800200 */
.L_x_160:
[----:B------:R-:W2:Y:S01]  /*83f0*/  LDL.64 R12, [UR4+0x20] ;  /* 0x00002004ff0c7983 */ /* 0x000ea20008100a00 */
        /* <DEDUP_REMOVED lines=11> */
[----:B------:R-:W-:Y:S02]  /*84b0*/  MOV R19, R14 ;  /* 0x0000000e00137202 */ /* 0x000fe40000000f00 */
[----:B------:R-:W-:-:S07]  /*84c0*/  MOV R18, 0x84e0 ;  /* 0x000084e000127802 */ /* 0x000fce0000000f00 */
[----:B0-----:R-:W-:Y:S05]  /*84d0*/  CALL.REL.NOINC `($__internal_1_$__cuda_sm3x_div_rn_noftz_f32_slowpath) ;  /* 0x00000020007c7944 */ /* 0x001fea0003c00000 */
.L_x_163:
[----:B------:R-:W-:Y:S05]  /*84e0*/  BSYNC.RECONVERGENT B2 ;  /* 0x0000000000027941 */ /* 0x000fea0003800200 */
.L_x_162:
[----:B------:R-:W1:Y:S01]  /*84f0*/  LDCU UR9, c[0x3][0x48] ;  /* 0x00c00900ff0977ac */ /* 0x000e620008000800 */
[----:B------:R-:W2:Y:S01]  /*8500*/  MUFU.RCP R14, R7 ;  /* 0x00000007000e7308 */ /* 0x000ea20000001000 */
[----:B------:R-:W-:Y:S01]  /*8510*/  FADD R13, R13, -R3 ;  /* 0x800000030d0d7221 */ /* 0x000fe20000000000 */
[----:B------:R-:W-:Y:S01]  /*8520*/  BSSY.RECONVERGENT B2, `(.L_x_164) ;  /* 0x0000010000027945 */ /* 0x000fe20003800200 */
[----:B------:R-:W3:Y:S03]  /*8530*/  LDCU UR12, c[0x3][0x50] ;  /* 0x00c00a00ff0c77ac */ /* 0x000ee60008000800 */
[----:B------:R4:W-:Y:S01]  /*8540*/  STL.64 [UR4+0x20], R12 ;  /* 0x0000200cff007987 */ /* 0x0009e20008100a04 */
[----:B-1----:R-:W-:Y:S01]  /*8550*/  FFMA R21, -R8, UR9, R11 ;  /* 0x0000000908157c23 */ /* 0x002fe2000800010b */
[----:B--2---:R-:W-:-:S03]  /*8560*/  FFMA R3, -R7, R14, 1 ;  /* 0x3f80000007037423 */ /* 0x004fc6000000010e */
[----:B---3--:R-:W-:Y:S01]  /*8570*/  FMUL R21, R21, UR12 ;  /* 0x0000000c15157c20 */ /* 0x008fe20008400000 */
[----:B------:R-:W-:-:S03]  /*8580*/  FFMA R14, R14, R3, R14 ;  /* 0x000000030e0e7223 */ /* 0x000fc6000000000e */
[----:B------:R-:W1:Y:S01]  /*8590*/  FCHK P1, R21, R7 ;  /* 0x0000000715007302 */ /* 0x000e620000020000 */
[----:B------:R-:W-:-:S04]  /*85a0*/  FFMA R3, R21, R14, RZ ;  /* 0x0000000e15037223 */ /* 0x000fc800000000ff */
[----:B------:R-:W-:-:S04]  /*85b0*/  FFMA R15, -R7, R3, R21 ;  /* 0x00000003070f7223 */ /* 0x000fc80000000115 */
[----:B------:R-:W-:Y:S01]  /*85c0*/  FFMA R15, R14, R15, R3 ;  /* 0x0000000f0e0f7223 */ /* 0x000fe20000000003 */
[----:B-1--4-:R-:W-:Y:S06]  /*85d0*/  @!P1 BRA `(.L_x_165) ;  /* 0x0000000000109947 */ /* 0x012fec0003800000 */
[----:B------:R-:W-:Y:S01]  /*85e0*/  IMAD.MOV.U32 R19, RZ, RZ, R7 ;  /* 0x000000ffff137224 */ /* 0x000fe200078e0007 */
[----:B------:R-:W-:-:S07]  /*85f0*/  MOV R18, 0x8610 ;  /* 0x0000861000127802 */ /* 0x000fce0000000f00 */
[----:B0-----:R-:W-:Y:S05]  /*8600*/  CALL.REL.NOINC `($__internal_1_$__cuda_sm3x_div_rn_noftz_f32_slowpath) ;  /* 0x0000002000307944 */ /* 0x001fea0003c00000 */
[----:B------:R-:W-:-:S07]  /*8610*/  MOV R15, R3 ;  /* 0x00000003000f7202 */ /* 0x000fce0000000f00 */
.L_x_165:
[----:B------:R-:W-:Y:S05]  /*8620*/  BSYNC.RECONVERGENT B2 ;  /* 0x0000000000027941 */ /* 0x000fea0003800200 */
.L_x_164:
[----:B------:R-:W1:Y:S01]  /*8630*/  LDCU UR9, c[0x3][0x48] ;  /* 0x00c00900ff0977ac */ /* 0x000e620008000800 */
[----:B------:R-:W2:Y:S01]  /*8640*/  MUFU.RCP R14, R7 ;  /* 0x00000007000e7308 */ /* 0x000ea20000001000 */
[----:B------:R-:W-:Y:S01]  /*8650*/  BSSY.RECONVERGENT B2, `(.L_x_166) ;  /* 0x0000010000027945 */ /* 0x000fe20003800200 */
[----:B------:R-:W-:Y:S01]  /*8660*/  FADD R8, R8, R15 ;  /* 0x0000000f08087221 */ /* 0x000fe20000000000 */
[----:B------:R-:W3:Y:S01]  /*8670*/  LDCU UR12, c[0x3][0x50] ;  /* 0x00c00a00ff0c77ac */ /* 0x000ee20008000800 */
        /* <DEDUP_REMOVED lines=8> */
[----:B-1----:R-:W-:Y:S06]  /*8700*/  @!P1 BRA `(.L_x_167) ;  /* 0x0000000000109947 */ /* 0x002fec0003800000 */
[----:B------:R-:W-:Y:S02]  /*8710*/  MOV R19, R7 ;  /* 0x0000000700137202 */ /* 0x000fe40000000f00 */
[----:B------:R-:W-:-:S07]  /*8720*/  MOV R18, 0x8740 ;  /* 0x0000874000127802 */ /* 0x000fce0000000f00 */
[----:B0-----:R-:W-:Y:S05]  /*8730*/  CALL.REL.NOINC `($__internal_1_$__cuda_sm3x_div_rn_noftz_f32_slowpath) ;  /* 0x0000001c00e47944 */ /* 0x001fea0003c00000 */
[----:B------:R-:W-:-:S07]  /*8740*/  IMAD.MOV.U32 R12, RZ, RZ, R3 ;  /* 0x000000ffff0c7224 */ /* 0x000fce00078e0003 */
.L_x_167:
[----:B------:R-:W-:Y:S05]  /*8750*/  BSYNC.RECONVERGENT B2 ;  /* 0x0000000000027941 */ /* 0x000fea0003800200 */
.L_x_166:
        /* <DEDUP_REMOVED lines=17> */
.L_x_169:
[----:B------:R-:W-:Y:S05]  /*8870*/  BSYNC.RECONVERGENT B2 ;  /* 0x0000000000027941 */ /* 0x000fea0003800200 */
.L_x_168:
[----:B------:R-:W1:Y:S01]  /*8880*/  LDCU UR9, c[0x3][0x50] ;  /* 0x00c00a00ff0977ac */ /* 0x000e620008000800 */
[----:B------:R-:W-:-:S05]  /*8890*/  FADD R10, R10, R3 ;  /* 0x000000030a0a7221 */ /* 0x000fca0000000000 */
[----:B------:R3:W-:Y:S01]  /*88a0*/  STL.128 [UR4+0x10], R8 ;  /* 0x00001008ff007987 */ /* 0x0007e20008100c04 */
[----:B-1----:R-:W-:Y:S01]  /*88b0*/  FFMA R4, R8, UR9, R4 ;  /* 0x0000000908047c23 */ /* 0x002fe20008000004 */
[----:B------:R-:W-:Y:S01]  /*88c0*/  FFMA R5, R9, UR9, R5 ;  /* 0x0000000909057c23 */ /* 0x000fe20008000005 */
[----:B------:R-:W-:-:S05]  /*88d0*/  FFMA R6, R10, UR9, R6 ;  /* 0x000000090a067c23 */ /* 0x000fca0008000006 */
[----:B------:R3:W-:Y:S02]  /*88e0*/  STL.128 [UR4], R4 ;  /* 0x00000004ff007987 */ /* 0x0007e40008100c04 */
.L_x_122:
[----:B------:R-:W-:Y:S05]  /*88f0*/  @!P0 BRA `(.L_x_170) ;  /* 0xffffffd800808947 */ /* 0x000fea000383ffff */
[----:B------:R-:W1:Y:S01]  /*8900*/  LDCU UR4, c[0x3][0x5c] ;  /* 0x00c00b80ff0477ac */ /* 0x000e620008000800 */
[----:B------:R-:W-:Y:S01]  /*8910*/  CS2R R2, SRZ ;  /* 0x0000000000027805 */ /* 0x000fe2000001ff00 */
[----:B-1----:R-:W-:-:S09]  /*8920*/  UISETP.GE.AND UP0, UPT, UR4, 0x2, UPT ;  /* 0x000000020400788c */ /* 0x002fd2000bf06270 */
[----:B------:R-:W-:Y:S05]  /*8930*/  BRA.U !UP0, `(.L_x_171) ;  /* 0x0000001908747547 */ /* 0x000fea000b800000 */
[----:B--234-:R-:W-:Y:S01]  /*8940*/  HFMA2 R7, -RZ, RZ, 0, 0 ;  /* 0x00000000ff077431 */ /* 0x01cfe200000001ff */
[----:B------:R-:W-:Y:S01]  /*8950*/  PRMT R0, RZ, 0x7610, R0 ;  /* 0x00007610ff007816 */ /* 0x000fe20000000000 */
[----:B------:R-:W1:Y:S01]  /*8960*/  LDCU.U16 UR13, c[0x3][0x5c] ;  /* 0x00c00b80ff0d77ac */ /* 0x000e620008000400 */
[----:B------:R-:W-:Y:S01]  /*8970*/  PRMT R2, RZ, 0x7610, R2 ;  /* 0x00007610ff027816 */ /* 0x000fe20000000002 */
[----:B------:R-:W-:Y:S01]  /*8980*/  UIADD3 UR8, UPT, UPT, UR6, 0xe0, URZ ;  /* 0x000000e006087890 */ /* 0x000fe2000fffe0ff */
[----:B------:R-:W-:-:S11]  /*8990*/  UMOV UR4, URZ ;  /* 0x000000ff00047c82 */ /* 0x000fd60008000000 */
.L_x_227:
[----:B------:R-:W2:Y:S01]  /*89a0*/  LDCU UR9, c[0x3][0x5c] ;  /* 0x00c00b80ff0977ac */ /* 0x000ea20008000800 */
[----:B------:R-:W-:Y:S02]  /*89b0*/  UIADD3 UR6, UPT, UPT, UR4, 0x1, URZ ;  /* 0x0000000104067890 */ /* 0x000fe4000fffe0ff */
[----:B------:R-:W-:Y:S02]  /*89c0*/  UMOV UR7, UR4 ;  /* 0x0000000400077c82 */ /* 0x000fe40008000000 */
[----:B------:R-:W-:-:S03]  /*89d0*/  UISETP.NE.AND UP0, UPT, UR6, UR15, UPT ;  /* 0x0000000f0600728c */ /* 0x000fc6000bf05270 */
[----:B------:R-:W-:Y:S01]  /*89e0*/  UMOV UR4, UR6 ;  /* 0x0000000600047c82 */ /* 0x000fe20008000000 */
[----:B--2---:R-:W-:-:S09]  /*89f0*/  UISETP.GE.AND UP1, UPT, UR6, UR9, UPT ;  /* 0x000000090600728c */ /* 0x004fd2000bf26270 */
[----:B-----5:R-:W-:Y:S05]  /*8a00*/  BRA.U UP1, `(.L_x_172) ;  /* 0x0000001901307547 */ /* 0x020fea000b800000 */
[----:B------:R-:W-:Y:S02]  /*8a10*/  UIADD3 UR12, UPT, UPT, -UR7, -0x2, UR9 ;  /* 0xfffffffe070c7890 */ /* 0x000fe4000fffe109 */
[----:B------:R-:W-:Y:S02]  /*8a20*/  UIMAD UR6, UR7, 0x30, UR14 ;  /* 0x00000030070678a4 */ /* 0x000fe4000f8e020e */
[----:B------:R-:W-:-:S07]  /*8a30*/  UISETP.GE.U32.AND UP1, UPT, UR12, 0x7, UPT ;  /* 0x000000070c00788c */ /* 0x000fce000bf26070 */
[----:B------:R-:W5:Y:S04]  /*8a40*/  LDL R6, [UR6+0x28] ;  /* 0x00002806ff067983 */ /* 0x000f680008100800 */
[----:B------:R-:W5:Y:S01]  /*8a50*/  LDL.64 R4, [UR6+0x20] ;  /* 0x00002006ff047983 */ /* 0x000f620008100a00 */
[----:B------:R-:W-:-:S04]  /*8a60*/  ULOP3.LUT UR6, URZ, UR7, URZ, 0x33, !UPT ;  /* 0x00000007ff067292 */ /* 0x000fc8000f8e33ff */
[----:B------:R-:W-:-:S03]  /*8a70*/  UIADD3 UR9, UPT, UPT, UR6, UR9, URZ ;  /* 0x0000000906097290 */ /* 0x000fc6000fffe0ff */
[----:B------:R-:W-:Y:S01]  /*8a80*/  UMOV UR6, UR4 ;  /* 0x0000000400067c82 */ /* 0x000fe20008000000 */
[----:B------:R-:W-:Y:S08]  /*8a90*/  BRA.U !UP1, `(.L_x_173) ;  /* 0x0000000d090c7547 */ /* 0x000ff0000b800000 */
[----:B------:R-:W-:Y:S02]  /*8aa0*/  ULOP3.LUT UR6, UR9, 0xfffffff8, URZ, 0xc0, !UPT ;  /* 0xfffffff809067892 */ /* 0x000fe4000f8ec0ff */
[----:B------:R-:W-:Y:S02]  /*8ab0*/  UIMAD UR12, UR7, 0x30, UR8 ;  /* 0x00000030070c78a4 */ /* 0x000fe4000f8e0208 */
[----:B------:R-:W-:-:S12]  /*8ac0*/  UIADD3 UR6, UPT, UPT, -UR6, URZ, URZ ;  /* 0x000000ff06067290 */ /* 0x000fd8000fffe1ff */
.L_x_199:
[----:B-----5:R-:W2:Y:S04]  /*8ad0*/  LDL.64 R8, [UR12+-0x90] ;  /* 0xffff700cff087983 */ /* 0x020ea80008100a00 */
[----:B------:R-:W3:Y:S01]  /*8ae0*/  LDL R3, [UR12+-0x88] ;  /* 0xffff780cff037983 */ /* 0x000ee20008100800 */
[----:B------:R-:W-:Y:S01]  /*8af0*/  UIADD3 UR6, UPT, UPT, UR6, 0x8, URZ ;  /* 0x0000000806067890 */ /* 0x000fe2000fffe0ff */
[----:B------:R-:W-:Y:S03]  /*8b00*/  BSSY.RECONVERGENT B0, `(.L_x_174) ;  /* 0x0000014000007945 */ /* 0x000fe60003800200 */
[----:B------:R-:W-:Y:S01]  /*8b10*/  UISETP.NE.AND UP1, UPT, UR6, URZ, UPT ;  /* 0x000000ff0600728c */ /* 0x000fe2000bf25270 */
[----:B--2---:R-:W-:Y:S01]  /*8b20*/  FADD R9, -R5, R9 ;  /* 0x0000000905097221 */ /* 0x004fe20000000100 */
[----:B------:R-:W-:-:S03]  /*8b30*/  FADD R8, -R4, R8 ;  /* 0x0000000804087221 */ /* 0x000fc60000000100 */
[----:B------:R-:W-:Y:S01]  /*8b40*/  FMUL R9, R9, R9 ;  /* 0x0000000909097220 */ /* 0x000fe20000400000 */
[----:B---3--:R-:W-:-:S03]  /*8b50*/  FADD R3, -R6, R3 ;  /* 0x0000000306037221 */ /* 0x008fc60000000100 */
[----:B------:R-:W-:-:S04]  /*8b60*/  FFMA R8, R8, R8, R9 ;  /* 0x0000000808087223 */ /* 0x000fc80000000009 */
[----:B------:R-:W-:-:S04]  /*8b70*/  FFMA R8, R3, R3, R8 ;  /* 0x0000000303087223 */ /* 0x000fc80000000008 */
[----:B------:R-:W-:Y:S01]  /*8b80*/  VIADD R9, R8, 0xf3000000 ;  /* 0xf300000008097836 */ /* 0x000fe20000000000 */
[----:B------:R2:W3:Y:S04]  /*8b90*/  MUFU.RSQ R3, R8 ;  /* 0x0000000800037308 */ /* 0x0004e80000001400 */
[----:B------:R-:W-:-:S13]  /*8ba0*/  ISETP.GT.U32.AND P0, PT, R9, 0x727fffff, PT ;  /* 0x727fffff0900780c */ /* 0x000fda0003f04070 */
[----:B--23--:R-:W-:Y:S05]  /*8bb0*/  @!P0 BRA `(.L_x_175) ;  /* 0x0000000000108947 */ /* 0x00cfea0003800000 */
[----:B------:R-:W-:Y:S02]  /*8bc0*/  MOV R3, R8 ;  /* 0x0000000800037202 */ /* 0x000fe40000000f00 */
[----:B------:R-:W-:-:S07]  /*8bd0*/  MOV R14, 0x8bf0 ;  /* 0x00008bf0000e7802 */ /* 0x000fce0000000f00 */
[----:B01----:R-:W-:Y:S05]  /*8be0*/  CALL.REL.NOINC `($__internal_0_$__cuda_sm20_sqrt_rn_f32_slowpath) ;  /* 0x0000001800607944 */ /* 0x003fea0003c00000 */
[----:B------:R-:W-:Y:S05]  /*8bf0*/  BRA `(.L_x_176) ;  /* 0x0000000000107947 */ /* 0x000fea0003800000 */
.L_x_175:
[----:B------:R-:W-:Y:S01]  /*8c00*/  FMUL.FTZ R15, R8, R3 ;  /* 0x00000003080f7220 */ /* 0x000fe20000410000 */
[----:B------:R-:W-:-:S03]  /*8c10*/  FMUL.FTZ R3, R3, 0.5 ;  /* 0x3f00000003037820 */ /* 0x000fc60000410000 */
[----:B------:R-:W-:-:S04]  /*8c20*/  FFMA R8, -R15, R15, R8 ;  /* 0x0000000f0f087223 */ /* 0x000fc80000000108 */
[----:B------:R-:W-:-:S07]  /*8c30*/  FFMA R15, R8, R3, R15 ;  /* 0x00000003080f7223 */ /* 0x000fce000000000f */
.L_x_176:
[----:B-1----:R-:W-:Y:S05]  /*8c40*/  BSYNC.RECONVERGENT B0 ;  /* 0x0000000000007941 */ /* 0x002fea0003800200 */
.L_x_174:
[----:B------:R-:W2:Y:S04]  /*8c50*/  LDL.64 R8, [UR12+-0x60] ;  /* 0xffffa00cff087983 */ /* 0x000ea80008100a00 */
[----:B------:R-:W3:Y:S01]  /*8c60*/  LDL R3, [UR12+-0x58] ;  /* 0xffffa80cff037983 */ /* 0x000ee20008100800 */
[----:B------:R-:W-:Y:S01]  /*8c70*/  BSSY.RECONVERGENT B0, `(.L_x_177) ;  /* 0x0000014000007945 */ /* 0x000fe20003800200 */
[----:B------:R-:W-:Y:S01]  /*8c80*/  FADD R7, R15, R7 ;  /* 0x000000070f077221 */ /* 0x000fe20000000000 */
        /* <DEDUP_REMOVED lines=13> */
[----:B------:R-:W-:Y:S05]  /*8d60*/  BRA `(.L_x_179) ;  /* 0x0000000000107947 */ /* 0x000fea0003800000 */
.L_x_178:
[----:B------:R-:W-:Y:S01]  /*8d70*/  FMUL.FTZ R15, R8, R3 ;  /* 0x00000003080f7220 */ /* 0x000fe20000410000 */
[----:B------:R-:W-:-:S03]  /*8d80*/  FMUL.FTZ R3, R3, 0.5 ;  /* 0x3f00000003037820 */ /* 0x000fc60000410000 */
[----:B------:R-:W-:-:S04]  /*8d90*/  FFMA R8, -R15, R15, R8 ;  /* 0x0000000f0f087223 */ /* 0x000fc80000000108 */
[----:B------:R-:W-:-:S07]  /*8da0*/  FFMA R15, R8, R3, R15 ;  /* 0x00000003080f7223 */ /* 0x000fce000000000f */
.L_x_179:
[----:B------:R-:W-:Y:S05]  /*8db0*/  BSYNC.RECONVERGENT B0 ;  /* 0x0000000000007941 */ /* 0x000fea0003800200 */
.L_x_177:
        /* <DEDUP_REMOVED lines=14> */
[----:B------:R-:W-:Y:S02]  /*8ea0*/  MOV R3, R8 ;  /* 0x0000000800037202 */ /* 0x000fe40000000f00 */
[----:B------:R-:W-:-:S07]  /*8eb0*/  MOV R14, 0x8ed0 ;  /* 0x00008ed0000e7802 */ /* 0x000fce0000000f00 */
[----:B0-----:R-:W-:Y:S05]  /*8ec0*/  CALL.REL.NOINC `($__internal_0_$__cuda_sm20_sqrt_rn_f32_slowpath) ;  /* 0x0000001400a87944 */ /* 0x001fea0003c00000 */
[----:B------:R-:W-:Y:S05]  /*8ed0*/  BRA `(.L_x_182) ;  /* 0x0000000000107947 */ /* 0x000fea0003800000 */
.L_x_181:
[----:B------:R-:W-:Y:S01]  /*8ee0*/  FMUL.FTZ R15, R8, R3 ;  /* 0x00000003080f7220 */ /* 0x000fe20000410000 */
[----:B------:R-:W-:-:S03]  /*8ef0*/  FMUL.FTZ R3, R3, 0.5 ;  /* 0x3f00000003037820 */ /* 0x000fc60000410000 */
[----:B------:R-:W-:-:S04]  /*8f00*/  FFMA R8, -R15, R15, R8 ;  /* 0x0000000f0f087223 */ /* 0x000fc80000000108 */
[----:B------:R-:W-:-:S07]  /*8f10*/  FFMA R15, R8, R3, R15 ;  /* 0x00000003080f7223 */ /* 0x000fce000000000f */
.L_x_182:
[----:B------:R-:W-:Y:S05]  /*8f20*/  BSYNC.RECONVERGENT B0 ;  /* 0x0000000000007941 */ /* 0x000fea0003800200 */
.L_x_180:
[----:B------:R-:W2:Y:S04]  /*8f30*/  LDL.64 R8, [UR12] ;  /* 0x0000000cff087983 */ /* 0x000ea80008100a00 */
[----:B------:R-:W3:Y:S01]  /*8f40*/  LDL R3, [UR12+0x8] ;  /* 0x0000080cff037983 */ /* 0x000ee20008100800 */
        /* <DEDUP_REMOVED lines=16> */
.L_x_184:
[----:B------:R-:W-:Y:S01]  /*9050*/  FMUL.FTZ R15, R8, R3 ;  /* 0x00000003080f7220 */ /* 0x000fe20000410000 */
[----:B------:R-:W-:-:S03]  /*9060*/  FMUL.FTZ R3, R3, 0.5 ;  /* 0x3f00000003037820 */ /* 0x000fc60000410000 */
[----:B------:R-:W-:-:S04]  /*9070*/  FFMA R8, -R15, R15, R8 ;  /* 0x0000000f0f087223 */ /* 0x000fc80000000108 */
[----:B------:R-:W-:-:S07]  /*9080*/  FFMA R15, R8, R3, R15 ;  /* 0x00000003080f7223 */ /* 0x000fce000000000f */
.L_x_185:
[----:B------:R-:W-:Y:S05]  /*9090*/  BSYNC.RECONVERGENT B0 ;  /* 0x0000000000007941 */ /* 0x000fea0003800200 */
.L_x_183:
[----:B------:R-:W2:Y:S04]  /*90a0*/  LDL.64 R8, [UR12+0x30] ;  /* 0x0000300cff087983 */ /* 0x000ea80008100a00 */
        /* <DEDUP_REMOVED lines=17> */
.L_x_187:
[----:B------:R-:W-:Y:S01]  /*91c0*/  FMUL.FTZ R15, R8, R3 ;  /* 0x00000003080f7220 */ /* 0x000fe20000410000 */
[----:B------:R-:W-:-:S03]  /*91d0*/  FMUL.FTZ R3, R3, 0.5 ;  /* 0x3f00000003037820 */ /* 0x000fc60000410000 */
[----:B------:R-:W-:-:S04]  /*91e0*/  FFMA R8, -R15, R15, R8 ;  /* 0x0000000f0f087223 */ /* 0x000fc80000000108 */
[----:B------:R-:W-:-:S07]  /*91f0*/  FFMA R15, R8, R3, R15 ;  /* 0x00000003080f7223 */ /* 0x000fce000000000f */
.L_x_188:
[----:B------:R-:W-:Y:S05]  /*9200*/  BSYNC.RECONVERGENT B0 ;  /* 0x0000000000007941 */ /* 0x000fea0003800200 */
.L_x_186:
        /* <DEDUP_REMOVED lines=18> */
.L_x_190:
[----:B------:R-:W-:Y:S01]  /*9330*/  FMUL.FTZ R15, R8, R3 ;  /* 0x00000003080f7220 */ /* 0x000fe20000410000 */
[----:B------:R-:W-:-:S03]  /*9340*/  FMUL.FTZ R3, R3, 0.5 ;  /* 0x3f00000003037820 */ /* 0x000fc60000410000 */
[----:B------:R-:W-:-:S04]  /*9350*/  FFMA R8, -R15, R15, R8 ;  /* 0x0000000f0f087223 */ /* 0x000fc80000000108 */
[----:B------:R-:W-:-:S07]  /*9360*/  FFMA R15, R8, R3, R15 ;  /* 0x00000003080f7223 */ /* 0x000fce000000000f */
.L_x_191:
[----:B------:R-:W-:Y:S05]  /*9370*/  BSYNC.RECONVERGENT B0 ;  /* 0x0000000000007941 */ /* 0x000fea0003800200 */
.L_x_189:
        /* <DEDUP_REMOVED lines=18> */
.L_x_193:
[----:B------:R-:W-:Y:S01]  /*94a0*/  FMUL.FTZ R15, R8, R3 ;  /* 0x00000003080f7220 */ /* 0x000fe20000410000 */
[----:B------:R-:W-:-:S03]  /*94b0*/  FMUL.FTZ R3, R3, 0.5 ;  /* 0x3f00000003037820 */ /* 0x000fc60000410000 */
[----:B------:R-:W-:-:S04]  /*94c0*/  FFMA R8, -R15, R15, R8 ;  /* 0x0000000f0f087223 */ /* 0x000fc80000000108 */
[----:B------:R-:W-:-:S07]  /*94d0*/  FFMA R15, R8, R3, R15 ;  /* 0x00000003080f7223 */ /* 0x000fce000000000f */
.L_x_194:
[----:B------:R-:W-:Y:S05]  /*94e0*/  BSYNC.RECONVERGENT B0 ;  /* 0x0000000000007941 */ /* 0x000fea0003800200 */
.L_x_192:
        /* <DEDUP_REMOVED lines=14> */
[----:B------:R-:W-:Y:S01]  /*95d0*/  BSSY.RECONVERGENT B1, `(.L_x_197) ;  /* 0x0000004000017945 */ /* 0x000fe20003800200 */
[----:B------:R-:W-:Y:S01]  /*95e0*/  IMAD.MOV.U32 R3, RZ, RZ, R8 ;  /* 0x000000ffff037224 */ /* 0x000fe200078e0008 */
[----:B------:R-:W-:-:S07]  /*95f0*/  MOV R14, 0x9610 ;  /* 0x00009610000e7802 */ /* 0x000fce0000000f00 */
[----:B0-----:R-:W-:Y:S05]  /*9600*/  CALL.REL.NOINC `($__internal_0_$__cuda_sm20_sqrt_rn_f32_slowpath) ;  /* 0x0000000c00d87944 */ /* 0x001fea0003c00000 */
[----:B------:R-:W-:Y:S05]  /*9610*/  BSYNC.RECONVERGENT B1 ;  /* 0x0000000000017941 */ /* 0x000fea0003800200 */
.L_x_197:
[----:B------:R-:W-:Y:S05]  /*9620*/  BRA `(.L_x_198) ;  /* 0x0000000000107947 */ /* 0x000fea0003800000 */
.L_x_196:
[----:B------:R-:W-:Y:S01]  /*9630*/  FMUL.FTZ R15, R8, R3 ;  /* 0x00000003080f7220 */ /* 0x000fe20000410000 */
[----:B------:R-:W-:-:S03]  /*9640*/  FMUL.FTZ R3, R3, 0.5 ;  /* 0x3f00000003037820 */ /* 0x000fc60000410000 */
[----:B------:R-:W-:-:S04]  /*9650*/  FFMA R8, -R15, R15, R8 ;  /* 0x0000000f0f087223 */ /* 0x000fc80000000108 */
[----:B------:R-:W-:-:S07]  /*9660*/  FFMA R15, R8, R3, R15 ;  /* 0x00000003080f7223 */ /* 0x000fce000000000f */
.L_x_198:
[----:B------:R-:W-:Y:S05]  /*9670*/  BSYNC.RECONVERGENT B0 ;  /* 0x0000000000007941 */ /* 0x000fea0003800200 */
.L_x_195:
[----:B------:R-:W-:Y:S01]  /*9680*/  FADD R7, R10, R15 ;  /* 0x0000000f0a077221 */ /* 0x000fe20000000000 */
[----:B------:R-:W-:Y:S02]  /*9690*/  UIADD3 UR7, UPT, UPT, UR7, 0x8, URZ ;  /* 0x0000000807077890 */ /* 0x000fe4000fffe0ff */
[----:B------:R-:W-:Y:S01]  /*96a0*/  UIADD3 UR12, UPT, UPT, UR12, 0x180, URZ ;  /* 0x000001800c0c7890 */ /* 0x000fe2000fffe0ff */
[----:B------:R-:W-:Y:S11]  /*96b0*/  BRA.U UP1, `(.L_x_199) ;  /* 0xfffffff501047547 */ /* 0x000ff6000b83ffff */
[----:B------:R-:W-:-:S12]  /*96c0*/  UIADD3 UR6, UPT, UPT, UR7, 0x1, URZ ;  /* 0x0000000107067890 */ /* 0x000fd8000fffe0ff */
.L_x_173:
[----:B------:R-:W-:-:S09]  /*96d0*/  ULOP3.LUT UP1, URZ, UR9, 0x7, URZ, 0xc0, !UPT ;  /* 0x0000000709ff7892 */ /* 0x000fd2000f82c0ff */
[----:B------:R-:W-:Y:S05]  /*96e0*/  BRA.U !UP1, `(.L_x_172) ;  /* 0x0000000909f87547 */ /* 0x000fea000b800000 */
[----:B------:R-:W-:-:S04]  /*96f0*/  LOP3.LUT R3, RZ, R2, RZ, 0x33, !PT ;  /* 0x00000002ff037212 */ /* 0x000fc800078e33ff */
[----:B-1----:R-:W-:-:S04]  /*9700*/  IADD3 R3, PT, PT, R3, UR13, RZ ;  /* 0x0000000d03037c10 */ /* 0x002fc8000fffe0ff */
[----:B-----5:R-:W-:-:S04]  /*9710*/  LOP3.LUT R8, R3, 0x7, RZ, 0xc0, !PT ;  /* 0x0000000703087812 */ /* 0x020fc800078ec0ff */
[----:B------:R-:W-:-:S04]  /*9720*/  IADD3 R3, PT, PT, R8, -0x1, RZ ;  /* 0xffffffff08037810 */ /* 0x000fc80007ffe0ff */
[----:B------:R-:W-:-:S13]  /*9730*/  ISETP.GE.U32.AND P0, PT, R3, 0x3, PT ;  /* 0x000000030300780c */ /* 0x000fda0003f06070 */
[----:B------:R-:W-:Y:S05]  /*9740*/  @!P0 BRA `(.L_x_200) ;  /* 0x0000000400888947 */ /* 0x000fea0003800000 */
[----:B------:R-:W-:-:S09]  /*9750*/  UIMAD UR7, UR6, 0x30, UR5 ;  /* 0x00000030060778a4 */ /* 0x000fd2000f8e0205 */
[----:B------:R-:W2:Y:S04]  /*9760*/  LDL.64 R10, [UR7] ;  /* 0x00000007ff0a7983 */ /* 0x000ea80008100a00 */
[----:B------:R-:W3:Y:S01]  /*9770*/  LDL R3, [UR7+0x8] ;  /* 0x00000807ff037983 */ /* 0x000ee20008100800 */
        /* <DEDUP_REMOVED lines=15> */
.L_x_202:
[----:B------:R-:W-:Y:S01]  /*9870*/  FMUL.FTZ R15, R10, R3 ;  /* 0x000000030a0f7220 */ /* 0x000fe20000410000 */
[----:B------:R-:W-:-:S03]  /*9880*/  FMUL.FTZ R3, R3, 0.5 ;  /* 0x3f00000003037820 */ /* 0x000fc60000410000 */
[----:B------:R-:W-:-:S04]  /*9890*/  FFMA R10, -R15, R15, R10 ;  /* 0x0000000f0f0a7223 */ /* 0x000fc8000000010a */
[----:B------:R-:W-:-:S07]  /*98a0*/  FFMA R15, R10, R3, R15 ;  /* 0x000000030a0f7223 */ /* 0x000fce000000000f */
.L_x_203:
[----:B------:R-:W-:Y:S05]  /*98b0*/  BSYNC.RECONVERGENT B0 ;  /* 0x0000000000007941 */ /* 0x000fea0003800200 */
.L_x_201:
        /* <DEDUP_REMOVED lines=18> */
.L_x_205:
[----:B------:R-:W-:Y:S01]  /*99e0*/  FMUL.FTZ R15, R10, R3 ;  /* 0x000000030a0f7220 */ /* 0x000fe20000410000 */
[----:B------:R-:W-:-:S03]  /*99f0*/  FMUL.FTZ R3, R3, 0.5 ;  /* 0x3f00000003037820 */ /* 0x000fc60000410000 */
[----:B------:R-:W-:-:S04]  /*9a00*/  FFMA R10, -R15, R15, R10 ;  /* 0x0000000f0f0a7223 */ /* 0x000fc8000000010a */
[----:B------:R-:W-:-:S07]  /*9a10*/  FFMA R15, R10, R3, R15 ;  /* 0x000000030a0f7223 */ /* 0x000fce000000000f */
.L_x_206:
[----:B------:R-:W-:Y:S05]  /*9a20*/  BSYNC.RECONVERGENT B0 ;  /* 0x0000000000007941 */ /* 0x000fea0003800200 */
.L_x_204:
        /* <DEDUP_REMOVED lines=15> */
[----:B------:R-:W-:Y:S02]  /*9b20*/  MOV R3, R10 ;  /* 0x0000000a00037202 */ /* 0x000fe40000000f00 */
[----:B------:R-:W-:-:S07]  /*9b30*/  MOV R14, 0x9b50 ;  /* 0x00009b50000e7802 */ /* 0x000fce0000000f00 */
[----:B0-----:R-:W-:Y:S05]  /*9b40*/  CALL.REL.NOINC `($__internal_0_$__cuda_sm20_sqrt_rn_f32_slowpath) ;  /* 0x0000000800887944 */ /* 0x001fea0003c00000 */
[----:B------:R-:W-:Y:S05]  /*9b50*/  BSYNC.RECONVERGENT B1 ;  /* 0x0000000000017941 */ /* 0x000fea0003800200 */
.L_x_209:
[----:B------:R-:W-:Y:S05]  /*9b60*/  BRA `(.L_x_210) ;  /* 0x0000000000107947 */ /* 0x000fea0003800000 */
.L_x_208:
[----:B------:R-:W-:Y:S01]  /*9b70*/  FMUL.FTZ R15, R10, R3 ;  /* 0x000000030a0f7220 */ /* 0x000fe20000410000 */
[----:B------:R-:W-:-:S03]  /*9b80*/  FMUL.FTZ R3, R3, 0.5 ;  /* 0x3f00000003037820 */ /* 0x000fc60000410000 */
[----:B------:R-:W-:-:S04]  /*9b90*/  FFMA R10, -R15, R15, R10 ;  /* 0x0000000f0f0a7223 */ /* 0x000fc8000000010a */
[----:B------:R-:W-:-:S07]  /*9ba0*/  FFMA R15, R10, R3, R15 ;  /* 0x000000030a0f7223 */ /* 0x000fce000000000f */
.L_x_210:
[----:B------:R-:W-:Y:S05]  /*9bb0*/  BSYNC.RECONVERGENT B0 ;  /* 0x0000000000007941 */ /* 0x000fea0003800200 */
.L_x_207:
        /* <DEDUP_REMOVED lines=14> */
[----:B------:R-:W-:Y:S01]  /*9ca0*/  BSSY.RECONVERGENT B1, `(.L_x_213) ;  /* 0x0000004000017945 */ /* 0x000fe20003800200 */
[----:B------:R-:W-:Y:S02]  /*9cb0*/  MOV R3, R10 ;  /* 0x0000000a00037202 */ /* 0x000fe40000000f00 */
[----:B------:R-:W-:-:S07]  /*9cc0*/  MOV R14, 0x9ce0 ;  /* 0x00009ce0000e7802 */ /* 0x000fce0000000f00 */
[----:B0-----:R-:W-:Y:S05]  /*9cd0*/  CALL.REL.NOINC `($__internal_0_$__cuda_sm20_sqrt_rn_f32_slowpath) ;  /* 0x0000000800247944 */ /* 0x001fea0003c00000 */
[----:B------:R-:W-:Y:S05]  /*9ce0*/  BSYNC.RECONVERGENT B1 ;  /* 0x0000000000017941 */ /* 0x000fea0003800200 */
.L_x_213:
[----:B------:R-:W-:Y:S05]  /*9cf0*/  BRA `(.L_x_214) ;  /* 0x0000000000107947 */ /* 0x000fea0003800000 */
.L_x_212:
[----:B------:R-:W-:Y:S01]  /*9d00*/  FMUL.FTZ R15, R10, R3 ;  /* 0x000000030a0f7220 */ /* 0x000fe20000410000 */
[----:B------:R-:W-:-:S03]  /*9d10*/  FMUL.FTZ R3, R3, 0.5 ;  /* 0x3f00000003037820 */ /* 0x000fc60000410000 */
[----:B------:R-:W-:-:S04]  /*9d20*/  FFMA R10, -R15, R15, R10 ;  /* 0x0000000f0f0a7223 */ /* 0x000fc8000000010a */
[----:B------:R-:W-:-:S07]  /*9d30*/  FFMA R15, R10, R3, R15 ;  /* 0x000000030a0f7223 */ /* 0x000fce000000000f */
.L_x_214:
[----:B------:R-:W-:Y:S05]  /*9d40*/  BSYNC.RECONVERGENT B0 ;  /* 0x0000000000007941 */ /* 0x000fea0003800200 */
.L_x_211:
[----:B------:R-:W-:Y:S01]  /*9d50*/  FADD R7, R12, R15 ;  /* 0x0000000f0c077221 */ /* 0x000fe20000000000 */
[----:B------:R-:W-:-:S12]  /*9d60*/  UIADD3 UR6, UPT, UPT, UR6, 0x4, URZ ;  /* 0x0000000406067890 */ /* 0x000fd8000fffe0ff */
.L_x_200:
[----:B------:R-:W-:-:S13]  /*9d70*/  LOP3.LUT P0, RZ, R8, 0x3, RZ, 0xc0, !PT ;  /* 0x0000000308ff7812 */ /* 0x000fda000780c0ff */
[----:B------:R-:W-:Y:S05]  /*9d80*/  @!P0 BRA `(.L_x_172) ;  /* 0x0000000400508947 */ /* 0x000fea0003800000 */
[----:B------:R-:W-:-:S04]  /*9d90*/  LOP3.LUT R8, R0, 0x3, RZ, 0x3c, !PT ;  /* 0x0000000300087812 */ /* 0x000fc800078e3cff */
[----:B------:R-:W-:-:S04]  /*9da0*/  IADD3 R8, PT, PT, R8, UR13, RZ ;  /* 0x0000000d08087c10 */ /* 0x000fc8000fffe0ff */
[----:B------:R-:W-:-:S04]  /*9db0*/  LOP3.LUT R3, R8, 0x3, RZ, 0xc0, !PT ;  /* 0x0000000308037812 */ /* 0x000fc800078ec0ff */
[----:B------:R-:W-:-:S13]  /*9dc0*/  ISETP.NE.AND P0, PT, R3, 0x1, PT ;  /* 0x000000010300780c */ /* 0x000fda0003f05270 */
        /* <DEDUP_REMOVED lines=20> */
.L_x_218:
[----:B------:R-:W-:Y:S05]  /*9f10*/  BRA `(.L_x_219) ;  /* 0x0000000000107947 */ /* 0x000fea0003800000 */
.L_x_217:
[----:B------:R-:W-:Y:S01]  /*9f20*/  FMUL.FTZ R15, R10, R3 ;  /* 0x000000030a0f7220 */ /* 0x000fe20000410000 */
[----:B------:R-:W-:-:S03]  /*9f30*/  FMUL.FTZ R3, R3, 0.5 ;  /* 0x3f00000003037820 */ /* 0x000fc60000410000 */
[----:B------:R-:W-:-:S04]  /*9f40*/  FFMA R10, -R15, R15, R10 ;  /* 0x0000000f0f0a7223 */ /* 0x000fc8000000010a */
[----:B------:R-:W-:-:S07]  /*9f50*/  FFMA R15, R10, R3, R15 ;  /* 0x000000030a0f7223 */ /* 0x000fce000000000f */
.L_x_219:
[----:B------:R-:W-:Y:S05]  /*9f60*/  BSYNC.RECONVERGENT B0 ;  /* 0x0000000000007941 */ /* 0x000fea0003800200 */
.L_x_216:
        /* <DEDUP_REMOVED lines=19> */
.L_x_222:
[----:B------:R-:W-:Y:S05]  /*a0a0*/  BRA `(.L_x_223) ;  /* 0x0000000000107947 */ /* 0x000fea0003800000 */
.L_x_221:
[----:B------:R-:W-:Y:S01]  /*a0b0*/  FMUL.FTZ R15, R10, R3 ;  /* 0x000000030a0f7220 */ /* 0x000fe20000410000 */
[----:B------:R-:W-:-:S03]  /*a0c0*/  FMUL.FTZ R3, R3, 0.5 ;  /* 0x3f00000003037820 */ /* 0x000fc60000410000 */
[----:B------:R-:W-:-:S04]  /*a0d0*/  FFMA R10, -R15, R15, R10 ;  /* 0x0000000f0f0a7223 */ /* 0x000fc8000000010a */
[----:B------:R-:W-:-:S07]  /*a0e0*/  FFMA R15, R10, R3, R15 ;  /* 0x000000030a0f7223 */ /* 0x000fce000000000f */
.L_x_223:
[----:B------:R-:W-:Y:S05]  /*a0f0*/  BSYNC.RECONVERGENT B0 ;  /* 0x0000000000007941 */ /* 0x000fea0003800200 */
.L_x_220:
[----:B------:R-:W-:Y:S01]  /*a100*/  FADD R7, R12, R15 ;  /* 0x0000000f0c077221 */ /* 0x000fe20000000000 */
[----:B------:R-:W-:-:S12]  /*a110*/  UIADD3 UR6, UPT, UPT, UR6, 0x2, URZ ;  /* 0x0000000206067890 */ /* 0x000fd8000fffe0ff */
.L_x_215:
[----:B------:R-:W-:-:S04]  /*a120*/  LOP3.LUT R8, R8, 0x1, RZ, 0xc0, !PT ;  /* 0x0000000108087812 */ /* 0x000fc800078ec0ff */
[----:B------:R-:W-:-:S13]  /*a130*/  ISETP.NE.U32.AND P0, PT, R8, 0x1, PT ;  /* 0x000000010800780c */ /* 0x000fda0003f05070 */
[----:B------:R-:W-:Y:S05]  /*a140*/  @P0 BRA `(.L_x_172) ;  /* 0x0000000000600947 */ /* 0x000fea0003800000 */
        /* <DEDUP_REMOVED lines=18> */
.L_x_225:
[----:B------:R-:W-:Y:S01]  /*a270*/  FMUL.FTZ R15, R8, R3 ;  /* 0x00000003080f7220 */ /* 0x000fe20000410000 */
[----:B------:R-:W-:-:S03]  /*a280*/  FMUL.FTZ R3, R3, 0.5 ;  /* 0x3f00000003037820 */ /* 0x000fc60000410000 */
[----:B------:R-:W-:-:S04]  /*a290*/  FFMA R4, -R15, R15, R8 ;  /* 0x0000000f0f047223 */ /* 0x000fc80000000108 */
[----:B------:R-:W-:-:S07]  /*a2a0*/  FFMA R15, R4, R3, R15 ;  /* 0x00000003040f7223 */ /* 0x000fce000000000f */
.L_x_226:
[----:B------:R-:W-:Y:S05]  /*a2b0*/  BSYNC.RECONVERGENT B0 ;  /* 0x0000000000007941 */ /* 0x000fea0003800200 */
.L_x_224:
[----:B------:R-:W-:-:S07]  /*a2c0*/  FADD R7, R7, R15 ;  /* 0x0000000f07077221 */ /* 0x000fce0000000000 */
.L_x_172:
[----:B------:R-:W-:Y:S01]  /*a2d0*/  VIADD R2, R2, 0x1 ;  /* 0x0000000102027836 */ /* 0x000fe20000000000 */
[----:B------:R-:W-:Y:S01]  /*a2e0*/  IADD3 R0, PT, PT, R0, 0x1, RZ ;  /* 0x0000000100007810 */ /* 0x000fe20007ffe0ff */
[----:B------:R-:W-:Y:S06]  /*a2f0*/  BRA.U UP0, `(.L_x_227) ;  /* 0xffffffe500a87547 */ /* 0x000fec000b83ffff */
[----:B------:R2:W3:Y:S02]  /*a300*/  F2F.F64.F32 R2, R7 ;  /* 0x0000000700027310 */ /* 0x0004e40000201800 */
.L_x_171:
[----:B------:R-:W0:Y:S01]  /*a310*/  LDCU.64 UR6, c[0x0][0x380] ;  /* 0x00007000ff0677ac */ /* 0x000e220008000a00 */
[----:B------:R-:W-:Y:S01]  /*a320*/  UMOV UR8, 0x33333333 ;  /* 0x3333333300087882 */ /* 0x000fe20000000000 */
[----:B------:R-:W-:Y:S01]  /*a330*/  UMOV UR9, 0x4030b333 ;  /* 0x4030b33300097882 */ /* 0x000fe20000000000 */
[----:B------:R-:W-:Y:S01]  /*a340*/  UMOV UR4, 0x4 ;  /* 0x0000000400047882 */ /* 0x000fe20000000000 */
[----:B---3--:R-:W-:Y:S01]  /*a350*/  DSETP.GEU.AND P0, PT, R2, UR8, PT ;  /* 0x0000000802007e2a */ /* 0x008fe2000bf0e000 */
[----:B------:R-:W-:Y:S02]  /*a360*/  UMOV UR5, 0x0 ;  /* 0x0000000000057882 */ /* 0x000fe40000000000 */
[----:B0-----:R-:W-:-:S04]  /*a370*/  UIMAD.WIDE.U32 UR4, UR6, 0x1, UR4 ;  /* 0x00000001060478a5 */ /* 0x001fc8000f8e0004 */
[----:B------:R-:W-:Y:S02]  /*a380*/  UIADD3 UR6, UPT, UPT, UR5, UR7, URZ ;  /* 0x0000000705067290 */ /* 0x000fe4000fffe0ff */
[----:B----45:R-:W-:Y:S01]  /*a390*/  IMAD.U32 R5, RZ, RZ, UR5 ;  /* 0x00000005ff057e24 */ /* 0x030fe2000f8e00ff */
[----:B------:R-:W-:-:S03]  /*a3a0*/  MOV R4, UR4 ;  /* 0x0000000400047c02 */ /* 0x000fc60008000f00 */
[----:B------:R-:W-:Y:S01]  /*a3b0*/  MOV R5, UR6 ;  /* 0x0000000600057c02 */ /* 0x000fe20008000f00 */
[----:B------:R-:W-:Y:S06]  /*a3c0*/  @P0 BRA `(.L_x_228) ;  /* 0x00000000001c0947 */ /* 0x000fec0003800000 */
[----:B------:R-:W0:Y:S01]  /*a3d0*/  S2R R0, SR_LANEID ;  /* 0x0000000000007919 */ /* 0x000e220000000000 */
[----:B------:R-:W-:Y:S02]  /*a3e0*/  VOTEU.ANY UR4, UPT, PT ;  /* 0x0000000000047886 */ /* 0x000fe400038e0100 */
[----:B------:R-:W-:Y:S02]  /*a3f0*/  UFLO.U32 UR5, UR4 ;  /* 0x00000004000572bd */ /* 0x000fe400080e0000 */
[----:B------:R-:W3:Y:S04]  /*a400*/  POPC R3, UR4 ;  /* 0x0000000400037d09 */ /* 0x000ee80008000000 */
[----:B0-----:R-:W-:-:S13]  /*a410*/  ISETP.EQ.U32.AND P0, PT, R0, UR5, PT ;  /* 0x0000000500007c0c */ /* 0x001fda000bf02070 */
[----:B---3--:R-:W-:Y:S01]  /*a420*/  @P0 REDG.E.ADD.STRONG.GPU desc[UR10][R4.64], R3 ;  /* 0x000000030400098e */ /* 0x008fe2000c12e10a */
[----:B-1----:R-:W-:Y:S05]  /*a430*/  EXIT ;  /* 0x000000000000794d */ /* 0x002fea0003800000 */
.L_x_228:
[----:B------:R-:W-:Y:S01]  /*a440*/  UMOV UR4, 0x66666666 ;  /* 0x6666666600047882 */ /* 0x000fe20000000000 */
[----:B------:R-:W-:Y:S02]  /*a450*/  UMOV UR5, 0x4030e666 ;  /* 0x4030e66600057882 */ /* 0x000fe40000000000 */
[----:B------:R-:W-:-:S14]  /*a460*/  DSETP.GT.AND P0, PT, R2, UR4, PT ;  /* 0x0000000402007e2a */ /* 0x000fdc000bf04000 */
[----:B------:R-:W-:Y:S05]  /*a470*/  @!P0 BRA `(.L_x_229) ;  /* 0x00000000001c8947 */ /* 0x000fea0003800000 */
[----:B------:R-:W0:Y:S01]  /*a480*/  S2R R0, SR_LANEID ;  /* 0x0000000000007919 */ /* 0x000e220000000000 */
[----:B------:R-:W-:Y:S02]  /*a490*/  VOTEU.ANY UR4, UPT, PT ;  /* 0x0000000000047886 */ /* 0x000fe400038e0100 */
[----:B------:R-:W-:Y:S02]  /*a4a0*/  UFLO.U32 UR5, UR4 ;  /* 0x00000004000572bd */ /* 0x000fe400080e0000 */
[----:B------:R-:W3:Y:S04]  /*a4b0*/  POPC R3, UR4 ;  /* 0x0000000400037d09 */ /* 0x000ee80008000000 */
[----:B0-----:R-:W-:-:S13]  /*a4c0*/  ISETP.EQ.U32.AND P0, PT, R0, UR5, PT ;  /* 0x0000000500007c0c */ /* 0x001fda000bf02070 */
[----:B---3--:R-:W-:Y:S01]  /*a4d0*/  @P0 REDG.E.ADD.STRONG.GPU desc[UR10][R4.64+0x4], R3 ;  /* 0x000004030400098e */ /* 0x008fe2000c12e10a */
[----:B-1----:R-:W-:Y:S05]  /*a4e0*/  EXIT ;  /* 0x000000000000794d */ /* 0x002fea0003800000 */
.L_x_229:
[----:B------:R-:W0:Y:S01]  /*a4f0*/  S2R R0, SR_LANEID ;  /* 0x0000000000007919 */ /* 0x000e220000000000 */
[----:B------:R-:W3:Y:S01]  /*a500*/  LDC.64 R2, c[0x0][0x380] ;  /* 0x0000e000ff027b82 */ /* 0x000ee20000000a00 */
[----:B------:R-:W-:Y:S02]  /*a510*/  VOTEU.ANY UR4, UPT, PT ;  /* 0x0000000000047886 */ /* 0x000fe400038e0100 */
[----:B------:R-:W-:Y:S02]  /*a520*/  UFLO.U32 UR5, UR4 ;  /* 0x00000004000572bd */ /* 0x000fe400080e0000 */
[----:B------:R-:W3:Y:S04]  /*a530*/  POPC R5, UR4 ;  /* 0x0000000400057d09 */ /* 0x000ee80008000000 */
[----:B0-----:R-:W-:-:S13]  /*a540*/  ISETP.EQ.U32.AND P0, PT, R0, UR5, PT ;  /* 0x0000000500007c0c */ /* 0x001fda000bf02070 */
[----:B---3--:R-:W-:Y:S01]  /*a550*/  @P0 REDG.E.ADD.STRONG.GPU desc[UR10][R2.64], R5 ;  /* 0x000000050200098e */ /* 0x008fe2000c12e10a */
[----:B-1----:R-:W-:Y:S05]  /*a560*/  EXIT ;  /* 0x000000000000794d */ /* 0x002fea0003800000 */
        .weak           $__internal_0_$__cuda_sm20_sqrt_rn_f32_slowpath
        .type           $__internal_0_$__cuda_sm20_sqrt_rn_f32_slowpath,@function
        .size           $__internal_0_$__cuda_sm20_sqrt_rn_f32_slowpath,($__internal_1_$__cuda_sm3x_div_rn_noftz_f32_slowpath - $__internal_0_$__cuda_sm20_sqrt_rn_f32_slowpath)
$__internal_0_$__cuda_sm20_sqrt_rn_f32_slowpath:
[----:B------:R-:W-:-:S13]  /*a570*/  LOP3.LUT P6, RZ, R3, 0x7fffffff, RZ, 0xc0, !PT ;  /* 0x7fffffff03ff7812 */ /* 0x000fda00078cc0ff */
[----:B------:R-:W-:Y:S01]  /*a580*/  @!P6 MOV R15, R3 ;  /* 0x00000003000fe202 */ /* 0x000fe20000000f00 */
[----:B------:R-:W-:Y:S06]  /*a590*/  @!P6 BRA `(.L_x_230) ;  /* 0x000000000040e947 */ /* 0x000fec0003800000 */
[----:B------:R-:W-:-:S13]  /*a5a0*/  FSETP.GEU.FTZ.AND P6, PT, R3, RZ, PT ;  /* 0x000000ff0300720b */ /* 0x000fda0003fde000 */
[----:B------:R-:W-:Y:S01]  /*a5b0*/  @!P6 IMAD.MOV.U32 R15, RZ, RZ, 0x7fffffff ;  /* 0x7fffffffff0fe424 */ /* 0x000fe200078e00ff */
[----:B------:R-:W-:Y:S06]  /*a5c0*/  @!P6 BRA `(.L_x_230) ;  /* 0x000000000034e947 */ /* 0x000fec0003800000 */
[----:B------:R-:W-:-:S13]  /*a5d0*/  FSETP.GTU.FTZ.AND P6, PT, |R3|, +INF , PT ;  /* 0x7f8000000300780b */ /* 0x000fda0003fdc200 */
[----:B------:R-:W-:Y:S01]  /*a5e0*/  @P6 FADD.FTZ R15, R3, 1 ;  /* 0x3f800000030f6421 */ /* 0x000fe20000010000 */
[----:B------:R-:W-:Y:S06]  /*a5f0*/  @P6 BRA `(.L_x_230) ;  /* 0x0000000000286947 */ /* 0x000fec0003800000 */
[----:B------:R-:W-:-:S13]  /*a600*/  FSETP.NEU.FTZ.AND P6, PT, |R3|, +INF , PT ;  /* 0x7f8000000300780b */ /* 0x000fda0003fdd200 */
[----:B------:R-:W-:-:S04]  /*a610*/  @P6 FFMA R18, R3, 1.84467440737095516160e+19, RZ ;  /* 0x5f80000003126823 */ /* 0x000fc800000000ff */
[----:B------:R-:W0:Y:S02]  /*a620*/  @P6 MUFU.RSQ R17, R18 ;  /* 0x0000001200116308 */ /* 0x000e240000001400 */
[----:B0-----:R-:W-:Y:S01]  /*a630*/  @P6 FMUL.FTZ R13, R18, R17 ;  /* 0x00000011120d6220 */ /* 0x001fe20000410000 */
[----:B------:R-:W-:-:S03]  /*a640*/  @P6 FMUL.FTZ R16, R17, 0.5 ;  /* 0x3f00000011106820 */ /* 0x000fc60000410000 */
[----:B------:R-:W-:-:S04]  /*a650*/  @P6 FADD.FTZ R15, -R13, -RZ ;  /* 0x800000ff0d0f6221 */ /* 0x000fc80000010100 */
[----:B------:R-:W-:Y:S01]  /*a660*/  @P6 FFMA R20, R13, R15, R18 ;  /* 0x0000000f0d146223 */ /* 0x000fe20000000012 */
[----:B------:R-:W-:-:S03]  /*a670*/  @!P6 MOV R15, R3 ;  /* 0x00000003000fe202 */ /* 0x000fc60000000f00 */
[----:B------:R-:W-:-:S04]  /*a680*/  @P6 FFMA R16, R20, R16, R13 ;  /* 0x0000001014106223 */ /* 0x000fc8000000000d */
[----:B------:R-:W-:-:S07]  /*a690*/  @P6 FMUL.FTZ R15, R16, 2.3283064365386962891e-10 ;  /* 0x2f800000100f6820 */ /* 0x000fce0000410000 */
.L_x_230:
[----:B------:R-:W-:Y:S01]  /*a6a0*/  MOV R16, R14 ;  /* 0x0000000e00107202 */ /* 0x000fe20000000f00 */
[----:B------:R-:W-:-:S04]  /*a6b0*/  IMAD.MOV.U32 R17, RZ, RZ, 0x0 ;  /* 0x00000000ff117424 */ /* 0x000fc800078e00ff */
[----:B------:R-:W-:Y:S05]  /*a6c0*/  RET.REL.NODEC R16 `(_Z22set_initial_conditionsPiP17curandStateXORWOW) ;  /* 0xffffff58104c7950 */ /* 0x000fea0003c3ffff */
        .weak           $__internal_1_$__cuda_sm3x_div_rn_noftz_f32_slowpath
        .type           $__internal_1_$__cuda_sm3x_div_rn_noftz_f32_slowpath,@function
        .size           $__internal_1_$__cuda_sm3x_div_rn_noftz_f32_slowpath,(.L_x_244 - $__internal_1_$__cuda_sm3x_div_rn_noftz_f32_slowpath)
$__internal_1_$__cuda_sm3x_div_rn_noftz_f32_slowpath:
[----:B------:R-:W-:Y:S01]  /*a6d0*/  SHF.R.U32.HI R3, RZ, 0x17, R19 ;  /* 0x00000017ff037819 */ /* 0x000fe20000011613 */
[----:B------:R-:W-:Y:S01]  /*a6e0*/  BSSY.RECONVERGENT B0, `(.L_x_231) ;  /* 0x0000062000007945 */ /* 0x000fe20003800200 */
[----:B------:R-:W-:Y:S02]  /*a6f0*/  SHF.R.U32.HI R22, RZ, 0x17, R21 ;  /* 0x00000017ff167819 */ /* 0x000fe40000011615 */
[----:B------:R-:W-:Y:S02]  /*a700*/  LOP3.LUT R3, R3, 0xff, RZ, 0xc0, !PT ;  /* 0x000000ff03037812 */ /* 0x000fe400078ec0ff */
[----:B------:R-:W-:Y:S02]  /*a710*/  LOP3.LUT R22, R22, 0xff, RZ, 0xc0, !PT ;  /* 0x000000ff16167812 */ /* 0x000fe400078ec0ff */
[----:B------:R-:W-:Y:S02]  /*a720*/  IADD3 R16, PT, PT, R3, -0x1, RZ ;  /* 0xffffffff03107810 */ /* 0x000fe40007ffe0ff */
[----:B------:R-:W-:-:S02]  /*a730*/  IADD3 R17, PT, PT, R22, -0x1, RZ ;  /* 0xffffffff16117810 */ /* 0x000fc40007ffe0ff */
[----:B------:R-:W-:-:S04]  /*a740*/  ISETP.GT.U32.AND P1, PT, R16, 0xfd, PT ;  /* 0x000000fd1000780c */ /* 0x000fc80003f24070 */
[----:B------:R-:W-:-:S13]  /*a750*/  ISETP.GT.U32.OR P1, PT, R17, 0xfd, P1 ;  /* 0x000000fd1100780c */ /* 0x000fda0000f24470 */
[----:B------:R-:W-:Y:S01]  /*a760*/  @!P1 IMAD.MOV.U32 R23, RZ, RZ, RZ ;  /* 0x000000ffff179224 */ /* 0x000fe200078e00ff */
[----:B------:R-:W-:Y:S06]  /*a770*/  @!P1 BRA `(.L_x_232) ;  /* 0x00000000005c9947 */ /* 0x000fec0003800000 */
[----:B------:R-:W-:Y:S02]  /*a780*/  FSETP.GTU.FTZ.AND P1, PT, |R21|, +INF , PT ;  /* 0x7f8000001500780b */ /* 0x000fe40003f3c200 */
[----:B------:R-:W-:-:S04]  /*a790*/  FSETP.GTU.FTZ.AND P2, PT, |R19|, +INF , PT ;  /* 0x7f8000001300780b */ /* 0x000fc80003f5c200 */
[----:B------:R-:W-:-:S13]  /*a7a0*/  PLOP3.LUT P1, PT, P1, P2, PT, 0xf8, 0x8f ;  /* 0x00000000008f781c */ /* 0x000fda0000f25f70 */
[----:B------:R-:W-:Y:S05]  /*a7b0*/  @P1 BRA `(.L_x_233) ;  /* 0x00000004004c1947 */ /* 0x000fea0003800000 */
[----:B------:R-:W-:-:S13]  /*a7c0*/  LOP3.LUT P1, RZ, R19, 0x7fffffff, R21, 0xc8, !PT ;  /* 0x7fffffff13ff7812 */ /* 0x000fda000782c815 */
[----:B------:R-:W-:Y:S05]  /*a7d0*/  @!P1 BRA `(.L_x_234) ;  /* 0x00000004003c9947 */ /* 0x000fea0003800000 */
[----:B------:R-:W-:Y:S02]  /*a7e0*/  FSETP.NEU.FTZ.AND P1, PT, |R21|, +INF , PT ;  /* 0x7f8000001500780b */ /* 0x000fe40003f3d200 */
[----:B------:R-:W-:Y:S02]  /*a7f0*/  FSETP.NEU.FTZ.AND P3, PT, |R19|, +INF , PT ;  /* 0x7f8000001300780b */ /* 0x000fe40003f7d200 */
[----:B------:R-:W-:-:S11]  /*a800*/  FSETP.NEU.FTZ.AND P2, PT, |R21|, +INF , PT ;  /* 0x7f8000001500780b */ /* 0x000fd60003f5d200 */
[----:B------:R-:W-:Y:S05]  /*a810*/  @!P3 BRA !P1, `(.L_x_234) ;  /* 0x00000004002cb947 */ /* 0x000fea0004800000 */
[----:B------:R-:W-:-:S04]  /*a820*/  LOP3.LUT P1, RZ, R21, 0x7fffffff, RZ, 0xc0, !PT ;  /* 0x7fffffff15ff7812 */ /* 0x000fc8000782c0ff */
[----:B------:R-:W-:-:S13]  /*a830*/  PLOP3.LUT P1, PT, P3, P1, PT, 0x2f, 0xf2 ;  /* 0x0000000000f2781c */ /* 0x000fda0001f22577 */
[----:B------:R-:W-:Y:S05]  /*a840*/  @P1 BRA `(.L_x_235) ;  /* 0x0000000400181947 */ /* 0x000fea0003800000 */
[----:B------:R-:W-:-:S04]  /*a850*/  LOP3.LUT P1, RZ, R19, 0x7fffffff, RZ, 0xc0, !PT ;  /* 0x7fffffff13ff7812 */ /* 0x000fc8000782c0ff */
[----:B------:R-:W-:-:S13]  /*a860*/  PLOP3.LUT P1, PT, P2, P1, PT, 0x2f, 0xf2 ;  /* 0x0000000000f2781c */ /* 0x000fda0001722577 */
[----:B------:R-:W-:Y:S05]  /*a870*/  @P1 BRA `(.L_x_236) ;  /* 0x0000000400001947 */ /* 0x000fea0003800000 */
[----:B------:R-:W-:Y:S02]  /*a880*/  ISETP.GE.AND P1, PT, R17, RZ, PT ;  /* 0x000000ff1100720c */ /* 0x000fe40003f26270 */
[----:B------:R-:W-:-:S11]  /*a890*/  ISETP.GE.AND P2, PT, R16, RZ, PT ;  /* 0x000000ff1000720c */ /* 0x000fd60003f46270 */
[----:B------:R-:W-:Y:S01]  /*a8a0*/  @P1 MOV R23, RZ ;  /* 0x000000ff00171202 */ /* 0x000fe20000000f00 */
[----:B------:R-:W-:Y:S01]  /*a8b0*/  @!P1 FFMA R21, R21, 1.84467440737095516160e+19, RZ ;  /* 0x5f80000015159823 */ /* 0x000fe200000000ff */
[----:B------:R-:W-:Y:S01]  /*a8c0*/  @!P1 MOV R23, 0xffffffc0 ;  /* 0xffffffc000179802 */ /* 0x000fe20000000f00 */
[----:B------:R-:W-:-:S04]  /*a8d0*/  @!P2 FFMA R19, R19, 1.84467440737095516160e+19, RZ ;  /* 0x5f8000001313a823 */ /* 0x000fc800000000ff */
[----:B------:R-:W-:-:S07]  /*a8e0*/  @!P2 VIADD R23, R23, 0x40 ;  /* 0x000000401717a836 */ /* 0x000fce0000000000 */
.L_x_232:
[----:B------:R-:W-:Y:S01]  /*a8f0*/  LEA R26, R3, 0xc0800000, 0x17 ;  /* 0xc0800000031a7811 */ /* 0x000fe200078eb8ff */
[----:B------:R-:W-:Y:S01]  /*a900*/  BSSY.RECONVERGENT B1, `(.L_x_237) ;  /* 0x0000036000017945 */ /* 0x000fe20003800200 */
[----:B------:R-:W-:Y:S02]  /*a910*/  IADD3 R22, PT, PT, R22, -0x7f, RZ ;  /* 0xffffff8116167810 */ /* 0x000fe40007ffe0ff */
[----:B------:R-:W-:-:S03]  /*a920*/  IADD3 R26, PT, PT, -R26, R19, RZ ;  /* 0x000000131a1a7210 */ /* 0x000fc60007ffe1ff */
[----:B------:R-:W-:Y:S01]  /*a930*/  IMAD R21, R22, -0x800000, R21 ;  /* 0xff80000016157824 */ /* 0x000fe200078e0215 */
[----:B------:R-:W0:Y:S01]  /*a940*/  MUFU.RCP R17, R26 ;  /* 0x0000001a00117308 */ /* 0x000e220000001000 */
[----:B------:R-:W-:Y:S01]  /*a950*/  FADD.FTZ R20, -R26, -RZ ;  /* 0x800000ff1a147221 */ /* 0x000fe20000010100 */
[----:B------:R-:W-:-:S05]  /*a960*/  IADD3 R22, PT, PT, R22, 0x7f, -R3 ;  /* 0x0000007f16167810 */ /* 0x000fca0007ffe803 */
[----:B------:R-:W-:Y:S02]  /*a970*/  IMAD.IADD R22, R22, 0x1, R23 ;  /* 0x0000000116167824 */ /* 0x000fe400078e0217 */
[----:B0-----:R-:W-:-:S04]  /*a980*/  FFMA R16, R17, R20, 1 ;  /* 0x3f80000011107423 */ /* 0x001fc80000000014 */
[----:B------:R-:W-:-:S04]  /*a990*/  FFMA R16, R17, R16, R17 ;  /* 0x0000001011107223 */ /* 0x000fc80000000011 */
[----:B------:R-:W-:-:S04]  /*a9a0*/  FFMA R19, R21, R16, RZ ;  /* 0x0000001015137223 */ /* 0x000fc800000000ff */
[----:B------:R-:W-:-:S04]  /*a9b0*/  FFMA R17, R20, R19, R21 ;  /* 0x0000001314117223 */ /* 0x000fc80000000015 */
[----:B------:R-:W-:-:S04]  /*a9c0*/  FFMA R17, R16, R17, R19 ;  /* 0x0000001110117223 */ /* 0x000fc80000000013 */
[----:B------:R-:W-:-:S04]  /*a9d0*/  FFMA R20, R20, R17, R21 ;  /* 0x0000001114147223 */ /* 0x000fc80000000015 */
[----:B------:R-:W-:-:S05]  /*a9e0*/  FFMA R19, R16, R20, R17 ;  /* 0x0000001410137223 */ /* 0x000fca0000000011 */
[----:B------:R-:W-:-:S04]  /*a9f0*/  SHF.R.U32.HI R3, RZ, 0x17, R19 ;  /* 0x00000017ff037819 */ /* 0x000fc80000011613 */
[----:B------:R-:W-:-:S04]  /*aa00*/  LOP3.LUT R3, R3, 0xff, RZ, 0xc0, !PT ;  /* 0x000000ff03037812 */ /* 0x000fc800078ec0ff */
[----:B------:R-:W-:-:S04]  /*aa10*/  IADD3 R3, PT, PT, R3, R22, RZ ;  /* 0x0000001603037210 */ /* 0x000fc80007ffe0ff */
[----:B------:R-:W-:-:S04]  /*aa20*/  IADD3 R21, PT, PT, R3, -0x1, RZ ;  /* 0xffffffff03157810 */ /* 0x000fc80007ffe0ff */
[----:B------:R-:W-:-:S13]  /*aa30*/  ISETP.GE.U32.AND P1, PT, R21, 0xfe, PT ;  /* 0x000000fe1500780c */ /* 0x000fda0003f26070 */
[----:B------:R-:W-:Y:S05]  /*aa40*/  @!P1 BRA `(.L_x_238) ;  /* 0x0000000000809947 */ /* 0x000fea0003800000 */
[----:B------:R-:W-:-:S13]  /*aa50*/  ISETP.GT.AND P1, PT, R3, 0xfe, PT ;  /* 0x000000fe0300780c */ /* 0x000fda0003f24270 */
[----:B------:R-:W-:Y:S05]  /*aa60*/  @P1 BRA `(.L_x_239) ;  /* 0x00000000006c1947 */ /* 0x000fea0003800000 */
[----:B------:R-:W-:-:S13]  /*aa70*/  ISETP.GE.AND P1, PT, R3, 0x1, PT ;  /* 0x000000010300780c */ /* 0x000fda0003f26270 */
[----:B------:R-:W-:Y:S05]  /*aa80*/  @P1 BRA `(.L_x_240) ;  /* 0x0000000000741947 */ /* 0x000fea0003800000 */
[----:B------:R-:W-:Y:S02]  /*aa90*/  ISETP.GE.AND P1, PT, R3, -0x18, PT ;  /* 0xffffffe80300780c */ /* 0x000fe40003f26270 */
[----:B------:R-:W-:-:S11]  /*aaa0*/  LOP3.LUT R19, R19, 0x80000000, RZ, 0xc0, !PT ;  /* 0x8000000013137812 */ /* 0x000fd600078ec0ff */
[----:B------:R-:W-:Y:S05]  /*aab0*/  @!P1 BRA `(.L_x_240) ;  /* 0x0000000000689947 */ /* 0x000fea0003800000 */
[CCC-:B------:R-:W-:Y:S01]  /*aac0*/  FFMA.RZ R21, R16.reuse, R20.reuse, R17.reuse ;  /* 0x0000001410157223 */ /* 0x1c0fe2000000c011 */
[CCC-:B------:R-:W-:Y:S01]  /*aad0*/  FFMA.RP R22, R16.reuse, R20.reuse, R17.reuse ;  /* 0x0000001410167223 */ /* 0x1c0fe20000008011 */
[----:B------:R-:W-:Y:S01]  /*aae0*/  FFMA.RM R17, R16, R20, R17 ;  /* 0x0000001410117223 */ /* 0x000fe20000004011 */
[C---:B------:R-:W-:Y:S01]  /*aaf0*/  VIADD R16, R3.reuse, 0x20 ;  /* 0x0000002003107836 */ /* 0x040fe20000000000 */
[----:B------:R-:W-:Y:S02]  /*ab00*/  ISETP.NE.AND P3, PT, R3, RZ, PT ;  /* 0x000000ff0300720c */ /* 0x000fe40003f65270 */
[----:B------:R-:W-:Y:S02]  /*ab10*/  LOP3.LUT R21, R21, 0x7fffff, RZ, 0xc0, !PT ;  /* 0x007fffff15157812 */ /* 0x000fe400078ec0ff */
[----:B------:R-:W-:Y:S02]  /*ab20*/  ISETP.NE.AND P2, PT, R3, RZ, PT ;  /* 0x000000ff0300720c */ /* 0x000fe40003f45270 */
[----:B------:R-:W-:-:S02]  /*ab30*/  LOP3.LUT R21, R21, 0x800000, RZ, 0xfc, !PT ;  /* 0x0080000015157812 */ /* 0x000fc400078efcff */
[----:B------:R-:W-:Y:S02]  /*ab40*/  IADD3 R3, PT, PT, -R3, RZ, RZ ;  /* 0x000000ff03037210 */ /* 0x000fe40007ffe1ff */
[----:B------:R-:W-:Y:S02]  /*ab50*/  SHF.L.U32 R16, R21, R16, RZ ;  /* 0x0000001015107219 */ /* 0x000fe400000006ff */
[----:B------:R-:W-:Y:S02]  /*ab60*/  FSETP.NEU.FTZ.AND P1, PT, R22, R17, PT ;  /* 0x000000111600720b */ /* 0x000fe40003f3d000 */
[----:B------:R-:W-:Y:S02]  /*ab70*/  SEL R20, R3, RZ, P3 ;  /* 0x000000ff03147207 */ /* 0x000fe40001800000 */
[----:B------:R-:W-:Y:S02]  /*ab80*/  ISETP.NE.AND P2, PT, R16, RZ, P2 ;  /* 0x000000ff1000720c */ /* 0x000fe40001745270 */
[----:B------:R-:W-:-:S02]  /*ab90*/  SHF.R.U32.HI R20, RZ, R20, R21 ;  /* 0x00000014ff147219 */ /* 0x000fc40000011615 */
[----:B------:R-:W-:Y:S02]  /*aba0*/  PLOP3.LUT P1, PT, P1, P2, PT, 0xf8, 0x8f ;  /* 0x00000000008f781c */ /* 0x000fe40000f25f70 */
[----:B------:R-:W-:Y:S02]  /*abb0*/  SHF.R.U32.HI R16, RZ, 0x1, R20 ;  /* 0x00000001ff107819 */ /* 0x000fe40000011614 */
[----:B------:R-:W-:-:S04]  /*abc0*/  SEL R3, RZ, 0x1, !P1 ;  /* 0x00000001ff037807 */ /* 0x000fc80004800000 */
[----:B------:R-:W-:-:S04]  /*abd0*/  LOP3.LUT R3, R3, 0x1, R16, 0xf8, !PT ;  /* 0x0000000103037812 */ /* 0x000fc800078ef810 */
[----:B------:R-:W-:-:S04]  /*abe0*/  LOP3.LUT R3, R3, R20, RZ, 0xc0, !PT ;  /* 0x0000001403037212 */ /* 0x000fc800078ec0ff */
[----:B------:R-:W-:-:S04]  /*abf0*/  IADD3 R16, PT, PT, R16, R3, RZ ;  /* 0x0000000310107210 */ /* 0x000fc80007ffe0ff */
[----:B------:R-:W-:Y:S01]  /*ac00*/  LOP3.LUT R19, R16, R19, RZ, 0xfc, !PT ;  /* 0x0000001310137212 */ /* 0x000fe200078efcff */
[----:B------:R-:W-:Y:S06]  /*ac10*/  BRA `(.L_x_240) ;  /* 0x0000000000107947 */ /* 0x000fec0003800000 */
.L_x_239:
[----:B------:R-:W-:-:S04]  /*ac20*/  LOP3.LUT R19, R19, 0x80000000, RZ, 0xc0, !PT ;  /* 0x8000000013137812 */ /* 0x000fc800078ec0ff */
[----:B------:R-:W-:Y:S01]  /*ac30*/  LOP3.LUT R19, R19, 0x7f800000, RZ, 0xfc, !PT ;  /* 0x7f80000013137812 */ /* 0x000fe200078efcff */
[----:B------:R-:W-:Y:S06]  /*ac40*/  BRA `(.L_x_240) ;  /* 0x0000000000047947 */ /* 0x000fec0003800000 */
.L_x_238:
[----:B------:R-:W-:-:S07]  /*ac50*/  IMAD R19, R22, 0x800000, R19 ;  /* 0x0080000016137824 */ /* 0x000fce00078e0213 */
.L_x_240:
[----:B------:R-:W-:Y:S05]  /*ac60*/  BSYNC.RECONVERGENT B1 ;  /* 0x0000000000017941 */ /* 0x000fea0003800200 */
.L_x_237:
[----:B------:R-:W-:Y:S05]  /*ac70*/  BRA `(.L_x_241) ;  /* 0x0000000000207947 */ /* 0x000fea0003800000 */
.L_x_236:
[----:B------:R-:W-:-:S04]  /*ac80*/  LOP3.LUT R19, R19, 0x80000000, R21, 0x48, !PT ;  /* 0x8000000013137812 */ /* 0x000fc800078e4815 */
[----:B------:R-:W-:Y:S01]  /*ac90*/  LOP3.LUT R19, R19, 0x7f800000, RZ, 0xfc, !PT ;  /* 0x7f80000013137812 */ /* 0x000fe200078efcff */
[----:B------:R-:W-:Y:S06]  /*aca0*/  BRA `(.L_x_241) ;  /* 0x0000000000147947 */ /* 0x000fec0003800000 */
.L_x_235:
[----:B------:R-:W-:Y:S01]  /*acb0*/  LOP3.LUT R19, R19, 0x80000000, R21, 0x48, !PT ;  /* 0x8000000013137812 */ /* 0x000fe200078e4815 */
[----:B------:R-:W-:Y:S06]  /*acc0*/  BRA `(.L_x_241) ;  /* 0x00000000000c7947 */ /* 0x000fec0003800000 */
.L_x_234:
[----:B------:R-:W0:Y:S01]  /*acd0*/  MUFU.RSQ R19, -QNAN ;  /* 0xffc0000000137908 */ /* 0x000e220000001400 */
[----:B------:R-:W-:Y:S05]  /*ace0*/  BRA `(.L_x_241) ;  /* 0x0000000000047947 */ /* 0x000fea0003800000 */
.L_x_233:
[----:B------:R-:W-:-:S07]  /*acf0*/  FADD.FTZ R19, R21, R19 ;  /* 0x0000001315137221 */ /* 0x000fce0000010000 */
.L_x_241:
[----:B------:R-:W-:Y:S05]  /*ad00*/  BSYNC.RECONVERGENT B0 ;  /* 0x0000000000007941 */ /* 0x000fea0003800200 */
.L_x_231:
[----:B0-----:R-:W-:Y:S01]  /*ad10*/  MOV R3, R19 ;  /* 0x0000001300037202 */ /* 0x001fe20000000f00 */
[----:B------:R-:W-:-:S04]  /*ad20*/  HFMA2 R19, -RZ, RZ, 0, 0 ;  /* 0x00000000ff137431 */ /* 0x000fc800000001ff */
[----:B------:R-:W-:Y:S05]  /*ad30*/  RET.REL.NODEC R18 `(_Z22set_initial_conditionsPiP17curandStateXORWOW) ;  /* 0xffffff5012b07950 */ /* 0x000fea0003c3ffff */
.L_x_242:
[----:B------:R-:W-:-:S00]  /*ad40*/  BRA `(.L_x_242) ;  /* 0xfffffffc00fc7947 */ /* 0x000fc0000383ffff */
[----:B------:R-:W-:-:S00]  /*ad50*/  NOP ;  /* 0x0000000000007918 */ /* 0x000fc00000000000 */
        /* <DEDUP_REMOVED lines=10> */
.L_x_244:


//--------------------- .nv.global.init           --------------------------
	.section	.nv.global.init,"aw",@progbits
	.align	4
.nv.global.init:
	.type		__cudart_i2opi_f,@object
	.size		__cudart_i2opi_f,(mrg32k3aM1SubSeq - __cudart_i2opi_f)
__cudart_i2opi_f:
        /*0000*/ 	.byte	0x41, 0x90, 0x43, 0x3c, 0x99, 0x95, 0x62, 0xdb, 0xc0, 0xdd, 0x34, 0xf5, 0xd1, 0x57, 0x27, 0xfc
        /*0010*/ 	.byte	0x29, 0x15, 0x44, 0x4e, 0x6e, 0x83, 0xf9, 0xa2
	.type		mrg32k3aM1SubSeq,@object
	.size		mrg32k3aM1SubSeq,(mrg32k3aM2SubSeq - mrg32k3aM1SubSeq)
mrg32k3aM1SubSeq:
        /*0018*/ 	.byte	0x0b, 0xcc, 0xee, 0x04, 0x73, 0x29, 0x8b, 0x6f, 0xf6, 0x53, 0x03, 0xf6, 0x23, 0xf6, 0xea, 0xda
        /* <DEDUP_REMOVED lines=125> */
	.type		mrg32k3aM2SubSeq,@object
	.size		mrg32k3aM2SubSeq,(mrg32k3aM1 - mrg32k3aM2SubSeq)
mrg32k3aM2SubSeq:
        /* <DEDUP_REMOVED lines=126> */
	.type		mrg32k3aM1,@object
	.size		mrg32k3aM1,(mrg32k3aM1Seq - mrg32k3aM1)
mrg32k3aM1:
        /* <DEDUP_REMOVED lines=144> */
	.type		mrg32k3aM1Seq,@object
	.size		mrg32k3aM1Seq,(mrg32k3aM2 - mrg32k3aM1Seq)
mrg32k3aM1Seq:
        /* <DEDUP_REMOVED lines=144> */
	.type		mrg32k3aM2,@object
	.size		mrg32k3aM2,(mrg32k3aM2Seq - mrg32k3aM2)
mrg32k3aM2:
        /* <DEDUP_REMOVED lines=144> */
	.type		mrg32k3aM2Seq,@object
	.size		mrg32k3aM2Seq,(precalc_xorwow_matrix - mrg32k3aM2Seq)
mrg32k3aM2Seq:
        /* <DEDUP_REMOVED lines=144> */
	.type		precalc_xorwow_matrix,@object
	.size		precalc_xorwow_matrix,(precalc_xorwow_offset_matrix - precalc_xorwow_matrix)
precalc_xorwow_matrix:
        /* <DEDUP_REMOVED lines=6400> */
	.type		precalc_xorwow_offset_matrix,@object
	.size		precalc_xorwow_offset_matrix,(.L_1 - precalc_xorwow_offset_matrix)
precalc_xorwow_offset_matrix:
        /* <DEDUP_REMOVED lines=6400> */
.L_1:


//--------------------- .nv.shared.reserved.0     --------------------------
	.section	.nv.shared.reserved.0,"aw",@nobits
	.weak		__nv_reservedSMEM_offset_0_alias
	.size		__nv_reservedSMEM_offset_0_alias, 0, 64
	.other		__nv_reservedSMEM_offset_0_alias,@"STO_CUDA_RESERVED_SHARED STV_DEFAULT"
__nv_reservedSMEM_offset_0_alias:
	.zero		0
	.zero		64


//--------------------- .nv.constant0._Z22set_initial_conditionsPiP17curandStateXORWOW --------------------------
	.section	.nv.constant0._Z22set_initial_conditionsPiP17curandStateXORWOW,"a",@progbits
	.sectionflags	@""
	.align	4
.nv.constant0._Z22set_initial_conditionsPiP17curandStateXORWOW:
	.zero		912


//--------------------- SYMBOLS --------------------------

	.type		.nv.reservedSmem.offset0,@object
	.size		.nv.reservedSmem.offset0,0x4
